	.target	sm_80

	.elftype	@"ET_EXEC"


//--------------------- .note.nv.tkinfo           --------------------------
	.section	.note.nv.tkinfo,"",@"SHT_NOTE"
	.sectionflags	@"SHF_NOTE_NV_TKINFO"
	.tkinfo
        /*0018*/ 	.word	0x00000002
        /*0030*/ 	.string	""
        /*0030*/ 	.string	"ptxas"
        /*0030*/ 	.string	"Cuda compilation tools, release 13.0, V13.0.88"
        /*0030*/ 	.string	"Build cuda_13.0.r13.0/compiler.36424714_0"
        /*0030*/ 	.string	"-arch sm_80 -m 64 "



//--------------------- .note.nv.cuinfo           --------------------------
	.section	.note.nv.cuinfo,"",@"SHT_NOTE"
	.sectionflags	@"SHF_NOTE_NV_CUINFO"
        /*0018*/ 	.short	0x0002
        /*001a*/ 	.short	0x0050
        /*001c*/ 	.short	0x0082
	.zero		2


//--------------------- .nv.info                  --------------------------
	.section	.nv.info,"",@"SHT_CUDA_INFO"
	.align	4


	//----- nvinfo : EIATTR_REGCOUNT
	.align		4
        /*0000*/ 	.byte	0x04, 0x2f
        /*0002*/ 	.short	(.L_29 - .L_28)
	.align		4
.L_28:
        /*0004*/ 	.word	index@(_Z17layer_norm_kernelILi1EEvPK6__halfS2_S2_PS0_ffiib)
        /*0008*/ 	.word	0x00000011


	//----- nvinfo : EIATTR_FRAME_SIZE
	.align		4
.L_29:
        /*000c*/ 	.byte	0x04, 0x11
        /*000e*/ 	.short	(.L_31 - .L_30)
	.align		4
.L_30:
        /*0010*/ 	.word	index@(_Z17layer_norm_kernelILi1EEvPK6__halfS2_S2_PS0_ffiib)
        /*0014*/ 	.word	0x00000000


	//----- nvinfo : EIATTR_REGCOUNT
	.align		4
.L_31:
        /*0018*/ 	.byte	0x04, 0x2f
        /*001a*/ 	.short	(.L_33 - .L_32)
	.align		4
.L_32:
        /*001c*/ 	.word	index@(_Z17layer_norm_kernelILi2EEvPK6__halfS2_S2_PS0_ffiib)
        /*0020*/ 	.word	0x00000013


	//----- nvinfo : EIATTR_FRAME_SIZE
	.align		4
.L_33:
        /*0024*/ 	.byte	0x04, 0x11
        /*0026*/ 	.short	(.L_35 - .L_34)
	.align		4
.L_34:
        /*0028*/ 	.word	index@(_Z17layer_norm_kernelILi2EEvPK6__halfS2_S2_PS0_ffiib)
        /*002c*/ 	.word	0x00000000


	//----- nvinfo : EIATTR_REGCOUNT
	.align		4
.L_35:
        /*0030*/ 	.byte	0x04, 0x2f
        /*0032*/ 	.short	(.L_37 - .L_36)
	.align		4
.L_36:
        /*0034*/ 	.word	index@(_Z17layer_norm_kernelILi3EEvPK6__halfS2_S2_PS0_ffiib)
        /*0038*/ 	.word	0x00000017


	//----- nvinfo : EIATTR_FRAME_SIZE
	.align		4
.L_37:
        /*003c*/ 	.byte	0x04, 0x11
        /*003e*/ 	.short	(.L_39 - .L_38)
	.align		4
.L_38:
        /*0040*/ 	.word	index@(_Z17layer_norm_kernelILi3EEvPK6__halfS2_S2_PS0_ffiib)
        /*0044*/ 	.word	0x00000000


	//----- nvinfo : EIATTR_REGCOUNT
	.align		4
.L_39:
        /*0048*/ 	.byte	0x04, 0x2f
        /*004a*/ 	.short	(.L_41 - .L_40)
	.align		4
.L_40:
        /*004c*/ 	.word	index@(_Z17layer_norm_kernelILi4EEvPK6__halfS2_S2_PS0_ffiib)
        /*0050*/ 	.word	0x00000019


	//----- nvinfo : EIATTR_FRAME_SIZE
	.align		4
.L_41:
        /*0054*/ 	.byte	0x04, 0x11
        /*0056*/ 	.short	(.L_43 - .L_42)
	.align		4
.L_42:
        /*0058*/ 	.word	index@(_Z17layer_norm_kernelILi4EEvPK6__halfS2_S2_PS0_ffiib)
        /*005c*/ 	.word	0x00000000


	//----- nvinfo : EIATTR_REGCOUNT
	.align		4
.L_43:
        /*0060*/ 	.byte	0x04, 0x2f
        /*0062*/ 	.short	(.L_45 - .L_44)
	.align		4
.L_44:
        /*0064*/ 	.word	index@(_Z17layer_norm_kernelILi5EEvPK6__halfS2_S2_PS0_ffiib)
        /*0068*/ 	.word	0x0000001c


	//----- nvinfo : EIATTR_FRAME_SIZE
	.align		4
.L_45:
        /*006c*/ 	.byte	0x04, 0x11
        /*006e*/ 	.short	(.L_47 - .L_46)
	.align		4
.L_46:
        /*0070*/ 	.word	index@(_Z17layer_norm_kernelILi5EEvPK6__halfS2_S2_PS0_ffiib)
        /*0074*/ 	.word	0x00000028


	//----- nvinfo : EIATTR_REGCOUNT
	.align		4
.L_47:
        /*0078*/ 	.byte	0x04, 0x2f
        /*007a*/ 	.short	(.L_49 - .L_48)
	.align		4
.L_48:
        /*007c*/ 	.word	index@(_Z17layer_norm_kernelILi6EEvPK6__halfS2_S2_PS0_ffiib)
        /*0080*/ 	.word	0x0000001e


	//----- nvinfo : EIATTR_FRAME_SIZE
	.align		4
.L_49:
        /*0084*/ 	.byte	0x04, 0x11
        /*0086*/ 	.short	(.L_51 - .L_50)
	.align		4
.L_50:
        /*0088*/ 	.word	index@(_Z17layer_norm_kernelILi6EEvPK6__halfS2_S2_PS0_ffiib)
        /*008c*/ 	.word	0x00000030


	//----- nvinfo : EIATTR_REGCOUNT
	.align		4
.L_51:
        /*0090*/ 	.byte	0x04, 0x2f
        /*0092*/ 	.short	(.L_53 - .L_52)
	.align		4
.L_52:
        /*0094*/ 	.word	index@(_Z17layer_norm_kernelILi7EEvPK6__halfS2_S2_PS0_ffiib)
        /*0098*/ 	.word	0x0000001f


	//----- nvinfo : EIATTR_FRAME_SIZE
	.align		4
.L_53:
        /*009c*/ 	.byte	0x04, 0x11
        /*009e*/ 	.short	(.L_55 - .L_54)
	.align		4
.L_54:
        /*00a0*/ 	.word	index@(_Z17layer_norm_kernelILi7EEvPK6__halfS2_S2_PS0_ffiib)
        /*00a4*/ 	.word	0x00000038


	//----- nvinfo : EIATTR_REGCOUNT
	.align		4
.L_55:
        /*00a8*/ 	.byte	0x04, 0x2f
        /*00aa*/ 	.short	(.L_57 - .L_56)
	.align		4
.L_56:
        /*00ac*/ 	.word	index@(_Z17layer_norm_kernelILi8EEvPK6__halfS2_S2_PS0_ffiib)
        /*00b0*/ 	.word	0x0000001c


	//----- nvinfo : EIATTR_FRAME_SIZE
	.align		4
.L_57:
        /*00b4*/ 	.byte	0x04, 0x11
        /*00b6*/ 	.short	(.L_59 - .L_58)
	.align		4
.L_58:
        /*00b8*/ 	.word	index@(_Z17layer_norm_kernelILi8EEvPK6__halfS2_S2_PS0_ffiib)
        /*00bc*/ 	.word	0x00000040


	//----- nvinfo : EIATTR_REGCOUNT
	.align		4
.L_59:
        /*00c0*/ 	.byte	0x04, 0x2f
        /*00c2*/ 	.short	(.L_61 - .L_60)
	.align		4
.L_60:
        /*00c4*/ 	.word	index@(_Z17layer_norm_kernelILi9EEvPK6__halfS2_S2_PS0_ffiib)
        /*00c8*/ 	.word	0x00000022


	//----- nvinfo : EIATTR_FRAME_SIZE
	.align		4
.L_61:
        /*00cc*/ 	.byte	0x04, 0x11
        /*00ce*/ 	.short	(.L_63 - .L_62)
	.align		4
.L_62:
        /*00d0*/ 	.word	index@(_Z17layer_norm_kernelILi9EEvPK6__halfS2_S2_PS0_ffiib)
        /*00d4*/ 	.word	0x00000048


	//----- nvinfo : EIATTR_REGCOUNT
	.align		4
.L_63:
        /*00d8*/ 	.byte	0x04, 0x2f
        /*00da*/ 	.short	(.L_65 - .L_64)
	.align		4
.L_64:
        /*00dc*/ 	.word	index@(_Z17layer_norm_kernelILi10EEvPK6__halfS2_S2_PS0_ffiib)
        /*00e0*/ 	.word	0x00000024


	//----- nvinfo : EIATTR_FRAME_SIZE
	.align		4
.L_65:
        /*00e4*/ 	.byte	0x04, 0x11
        /*00e6*/ 	.short	(.L_67 - .L_66)
	.align		4
.L_66:
        /*00e8*/ 	.word	index@(_Z17layer_norm_kernelILi10EEvPK6__halfS2_S2_PS0_ffiib)
        /*00ec*/ 	.word	0x00000050


	//----- nvinfo : EIATTR_REGCOUNT
	.align		4
.L_67:
        /*00f0*/ 	.byte	0x04, 0x2f
        /*00f2*/ 	.short	(.L_69 - .L_68)
	.align		4
.L_68:
        /*00f4*/ 	.word	index@(_Z17layer_norm_kernelILi11EEvPK6__halfS2_S2_PS0_ffiib)
        /*00f8*/ 	.word	0x00000027


	//----- nvinfo : EIATTR_FRAME_SIZE
	.align		4
.L_69:
        /*00fc*/ 	.byte	0x04, 0x11
        /*00fe*/ 	.short	(.L_71 - .L_70)
	.align		4
.L_70:
        /*0100*/ 	.word	index@(_Z17layer_norm_kernelILi11EEvPK6__halfS2_S2_PS0_ffiib)
        /*0104*/ 	.word	0x00000058


	//----- nvinfo : EIATTR_REGCOUNT
	.align		4
.L_71:
        /*0108*/ 	.byte	0x04, 0x2f
        /*010a*/ 	.short	(.L_73 - .L_72)
	.align		4
.L_72:
        /*010c*/ 	.word	index@(_Z17layer_norm_kernelILi12EEvPK6__halfS2_S2_PS0_ffiib)
        /*0110*/ 	.word	0x00000024


	//----- nvinfo : EIATTR_FRAME_SIZE
	.align		4
.L_73:
        /*0114*/ 	.byte	0x04, 0x11
        /*0116*/ 	.short	(.L_75 - .L_74)
	.align		4
.L_74:
        /*0118*/ 	.word	index@(_Z17layer_norm_kernelILi12EEvPK6__halfS2_S2_PS0_ffiib)
        /*011c*/ 	.word	0x00000060


	//----- nvinfo : EIATTR_REGCOUNT
	.align		4
.L_75:
        /*0120*/ 	.byte	0x04, 0x2f
        /*0122*/ 	.short	(.L_77 - .L_76)
	.align		4
.L_76:
        /*0124*/ 	.word	index@(_Z17layer_norm_kernelILi13EEvPK6__halfS2_S2_PS0_ffiib)
        /*0128*/ 	.word	0x0000002a


	//----- nvinfo : EIATTR_FRAME_SIZE
	.align		4
.L_77:
        /*012c*/ 	.byte	0x04, 0x11
        /*012e*/ 	.short	(.L_79 - .L_78)
	.align		4
.L_78:
        /*0130*/ 	.word	index@(_Z17layer_norm_kernelILi13EEvPK6__halfS2_S2_PS0_ffiib)
        /*0134*/ 	.word	0x00000068


	//----- nvinfo : EIATTR_REGCOUNT
	.align		4
.L_79:
        /*0138*/ 	.byte	0x04, 0x2f
        /*013a*/ 	.short	(.L_81 - .L_80)
	.align		4
.L_80:
        /*013c*/ 	.word	index@(_Z17layer_norm_kernelILi14EEvPK6__halfS2_S2_PS0_ffiib)
        /*0140*/ 	.word	0x0000002c


	//----- nvinfo : EIATTR_FRAME_SIZE
	.align		4
.L_81:
        /*0144*/ 	.byte	0x04, 0x11
        /*0146*/ 	.short	(.L_83 - .L_82)
	.align		4
.L_82:
        /*0148*/ 	.word	index@(_Z17layer_norm_kernelILi14EEvPK6__halfS2_S2_PS0_ffiib)
        /*014c*/ 	.word	0x00000070


	//----- nvinfo : EIATTR_REGCOUNT
	.align		4
.L_83:
        /*0150*/ 	.byte	0x04, 0x2f
        /*0152*/ 	.short	(.L_85 - .L_84)
	.align		4
.L_84:
        /*0154*/ 	.word	index@(_Z17layer_norm_kernelILi15EEvPK6__halfS2_S2_PS0_ffiib)
        /*0158*/ 	.word	0x0000002f


	//----- nvinfo : EIATTR_FRAME_SIZE
	.align		4
.L_85:
        /*015c*/ 	.byte	0x04, 0x11
        /*015e*/ 	.short	(.L_87 - .L_86)
	.align		4
.L_86:
        /*0160*/ 	.word	index@(_Z17layer_norm_kernelILi15EEvPK6__halfS2_S2_PS0_ffiib)
        /*0164*/ 	.word	0x00000078


	//----- nvinfo : EIATTR_REGCOUNT
	.align		4
.L_87:
        /*0168*/ 	.byte	0x04, 0x2f
        /*016a*/ 	.short	(.L_89 - .L_88)
	.align		4
.L_88:
        /*016c*/ 	.word	index@(_Z17layer_norm_kernelILi16EEvPK6__halfS2_S2_PS0_ffiib)
        /*0170*/ 	.word	0x0000002c


	//----- nvinfo : EIATTR_FRAME_SIZE
	.align		4
.L_89:
        /*0174*/ 	.byte	0x04, 0x11
        /*0176*/ 	.short	(.L_91 - .L_90)
	.align		4
.L_90:
        /*0178*/ 	.word	index@(_Z17layer_norm_kernelILi16EEvPK6__halfS2_S2_PS0_ffiib)
        /*017c*/ 	.word	0x00000080


	//----- nvinfo : EIATTR_MIN_STACK_SIZE
	.align		4
.L_91:
        /*0180*/ 	.byte	0x04, 0x12
        /*0182*/ 	.short	(.L_93 - .L_92)
	.align		4
.L_92:
        /*0184*/ 	.word	index@(_Z17layer_norm_kernelILi16EEvPK6__halfS2_S2_PS0_ffiib)
        /*0188*/ 	.word	0x00000080


	//----- nvinfo : EIATTR_MIN_STACK_SIZE
	.align		4
.L_93:
        /*018c*/ 	.byte	0x04, 0x12
        /*018e*/ 	.short	(.L_95 - .L_94)
	.align		4
.L_94:
        /*0190*/ 	.word	index@(_Z17layer_norm_kernelILi15EEvPK6__halfS2_S2_PS0_ffiib)
        /*0194*/ 	.word	0x00000078


	//----- nvinfo : EIATTR_MIN_STACK_SIZE
	.align		4
.L_95:
        /*0198*/ 	.byte	0x04, 0x12
        /*019a*/ 	.short	(.L_97 - .L_96)
	.align		4
.L_96:
        /*019c*/ 	.word	index@(_Z17layer_norm_kernelILi14EEvPK6__halfS2_S2_PS0_ffiib)
        /*01a0*/ 	.word	0x00000070


	//----- nvinfo : EIATTR_MIN_STACK_SIZE
	.align		4
.L_97:
        /*01a4*/ 	.byte	0x04, 0x12
        /*01a6*/ 	.short	(.L_99 - .L_98)
	.align		4
.L_98:
        /*01a8*/ 	.word	index@(_Z17layer_norm_kernelILi13EEvPK6__halfS2_S2_PS0_ffiib)
        /*01ac*/ 	.word	0x00000068


	//----- nvinfo : EIATTR_MIN_STACK_SIZE
	.align		4
.L_99:
        /*01b0*/ 	.byte	0x04, 0x12
        /*01b2*/ 	.short	(.L_101 - .L_100)
	.align		4
.L_100:
        /*01b4*/ 	.word	index@(_Z17layer_norm_kernelILi12EEvPK6__halfS2_S2_PS0_ffiib)
        /*01b8*/ 	.word	0x00000060


	//----- nvinfo : EIATTR_MIN_STACK_SIZE
	.align		4
.L_101:
        /*01bc*/ 	.byte	0x04, 0x12
        /*01be*/ 	.short	(.L_103 - .L_102)
	.align		4
.L_102:
        /*01c0*/ 	.word	index@(_Z17layer_norm_kernelILi11EEvPK6__halfS2_S2_PS0_ffiib)
        /*01c4*/ 	.word	0x00000058


	//----- nvinfo : EIATTR_MIN_STACK_SIZE
	.align		4
.L_103:
        /*01c8*/ 	.byte	0x04, 0x12
        /*01ca*/ 	.short	(.L_105 - .L_104)
	.align		4
.L_104:
        /*01cc*/ 	.word	index@(_Z17layer_norm_kernelILi10EEvPK6__halfS2_S2_PS0_ffiib)
        /*01d0*/ 	.word	0x00000050


	//----- nvinfo : EIATTR_MIN_STACK_SIZE
	.align		4
.L_105:
        /*01d4*/ 	.byte	0x04, 0x12
        /*01d6*/ 	.short	(.L_107 - .L_106)
	.align		4
.L_106:
        /*01d8*/ 	.word	index@(_Z17layer_norm_kernelILi9EEvPK6__halfS2_S2_PS0_ffiib)
        /*01dc*/ 	.word	0x00000048


	//----- nvinfo : EIATTR_MIN_STACK_SIZE
	.align		4
.L_107:
        /*01e0*/ 	.byte	0x04, 0x12
        /*01e2*/ 	.short	(.L_109 - .L_108)
	.align		4
.L_108:
        /*01e4*/ 	.word	index@(_Z17layer_norm_kernelILi8EEvPK6__halfS2_S2_PS0_ffiib)
        /*01e8*/ 	.word	0x00000040


	//----- nvinfo : EIATTR_MIN_STACK_SIZE
	.align		4
.L_109:
        /*01ec*/ 	.byte	0x04, 0x12
        /*01ee*/ 	.short	(.L_111 - .L_110)
	.align		4
.L_110:
        /*01f0*/ 	.word	index@(_Z17layer_norm_kernelILi7EEvPK6__halfS2_S2_PS0_ffiib)
        /*01f4*/ 	.word	0x00000038


	//----- nvinfo : EIATTR_MIN_STACK_SIZE
	.align		4
.L_111:
        /*01f8*/ 	.byte	0x04, 0x12
        /*01fa*/ 	.short	(.L_113 - .L_112)
	.align		4
.L_112:
        /*01fc*/ 	.word	index@(_Z17layer_norm_kernelILi6EEvPK6__halfS2_S2_PS0_ffiib)
        /*0200*/ 	.word	0x00000030


	//----- nvinfo : EIATTR_MIN_STACK_SIZE
	.align		4
.L_113:
        /*0204*/ 	.byte	0x04, 0x12
        /*0206*/ 	.short	(.L_115 - .L_114)
	.align		4
.L_114:
        /*0208*/ 	.word	index@(_Z17layer_norm_kernelILi5EEvPK6__halfS2_S2_PS0_ffiib)
        /*020c*/ 	.word	0x00000028


	//----- nvinfo : EIATTR_MIN_STACK_SIZE
	.align		4
.L_115:
        /*0210*/ 	.byte	0x04, 0x12
        /*0212*/ 	.short	(.L_117 - .L_116)
	.align		4
.L_116:
        /*0214*/ 	.word	index@(_Z17layer_norm_kernelILi4EEvPK6__halfS2_S2_PS0_ffiib)
        /*0218*/ 	.word	0x00000000


	//----- nvinfo : EIATTR_MIN_STACK_SIZE
	.align		4
.L_117:
        /*021c*/ 	.byte	0x04, 0x12
        /*021e*/ 	.short	(.L_119 - .L_118)
	.align		4
.L_118:
        /*0220*/ 	.word	index@(_Z17layer_norm_kernelILi3EEvPK6__halfS2_S2_PS0_ffiib)
        /*0224*/ 	.word	0x00000000


	//----- nvinfo : EIATTR_MIN_STACK_SIZE
	.align		4
.L_119:
        /*0228*/ 	.byte	0x04, 0x12
        /*022a*/ 	.short	(.L_121 - .L_120)
	.align		4
.L_120:
        /*022c*/ 	.word	index@(_Z17layer_norm_kernelILi2EEvPK6__halfS2_S2_PS0_ffiib)
        /*0230*/ 	.word	0x00000000


	//----- nvinfo : EIATTR_MIN_STACK_SIZE
	.align		4
.L_121:
        /*0234*/ 	.byte	0x04, 0x12
        /*0236*/ 	.short	(.L_123 - .L_122)
	.align		4
.L_122:
        /*0238*/ 	.word	index@(_Z17layer_norm_kernelILi1EEvPK6__halfS2_S2_PS0_ffiib)
        /*023c*/ 	.word	0x00000000
.L_123:


//--------------------- .nv.info._Z17layer_norm_kernelILi16EEvPK6__halfS2_S2_PS0_ffiib --------------------------
	.section	.nv.info._Z17layer_norm_kernelILi16EEvPK6__halfS2_S2_PS0_ffiib,"",@"SHT_CUDA_INFO"
	.sectionflags	@""
	.align	4


	//----- nvinfo : EIATTR_CUDA_API_VERSION
	.align		4
        /*0000*/ 	.byte	0x04, 0x37
        /*0002*/ 	.short	(.L_125 - .L_124)
.L_124:
        /*0004*/ 	.word	0x00000082


	//----- nvinfo : EIATTR_SW2861232_WAR
	.align		4
.L_125:
        /*0008*/ 	.byte	0x01, 0x35
	.zero		2


	//----- nvinfo : EIATTR_PARAM_CBANK
	.align		4
        /*000c*/ 	.byte	0x04, 0x0a
        /*000e*/ 	.short	(.L_127 - .L_126)
	.align		4
.L_126:
        /*0010*/ 	.word	index@(.nv.constant0._Z17layer_norm_kernelILi16EEvPK6__halfS2_S2_PS0_ffiib)
        /*0014*/ 	.short	0x0160
        /*0016*/ 	.short	0x0031


	//----- nvinfo : EIATTR_CBANK_PARAM_SIZE
	.align		4
.L_127:
        /*0018*/ 	.byte	0x03, 0x19
        /*001a*/ 	.short	0x0031


	//----- nvinfo : EIATTR_KPARAM_INFO
	.align		4
        /*001c*/ 	.byte	0x04, 0x17
        /*001e*/ 	.short	(.L_129 - .L_128)
.L_128:
        /*0020*/ 	.word	0x00000000
        /*0024*/ 	.short	0x0008
        /*0026*/ 	.short	0x0030
        /*0028*/ 	.byte	0x00, 0xf0, 0x05, 0x00


	//----- nvinfo : EIATTR_KPARAM_INFO
	.align		4
.L_129:
        /*002c*/ 	.byte	0x04, 0x17
        /*002e*/ 	.short	(.L_131 - .L_130)
.L_130:
        /*0030*/ 	.word	0x00000000
        /*0034*/ 	.short	0x0007
        /*0036*/ 	.short	0x002c
        /*0038*/ 	.byte	0x00, 0xf0, 0x11, 0x00


	//----- nvinfo : EIATTR_KPARAM_INFO
	.align		4
.L_131:
        /*003c*/ 	.byte	0x04, 0x17
        /*003e*/ 	.short	(.L_133 - .L_132)
.L_132:
        /*0040*/ 	.word	0x00000000
        /*0044*/ 	.short	0x0006
        /*0046*/ 	.short	0x0028
        /*0048*/ 	.byte	0x00, 0xf0, 0x11, 0x00


	//----- nvinfo : EIATTR_KPARAM_INFO
	.align		4
.L_133:
        /*004c*/ 	.byte	0x04, 0x17
        /*004e*/ 	.short	(.L_135 - .L_134)
.L_134:
        /*0050*/ 	.word	0x00000000
        /*0054*/ 	.short	0x0005
        /*0056*/ 	.short	0x0024
        /*0058*/ 	.byte	0x00, 0xf0, 0x11, 0x00


	//----- nvinfo : EIATTR_KPARAM_INFO
	.align		4
.L_135:
        /*005c*/ 	.byte	0x04, 0x17
        /*005e*/ 	.short	(.L_137 - .L_136)
.L_136:
        /*0060*/ 	.word	0x00000000
        /*0064*/ 	.short	0x0004
        /*0066*/ 	.short	0x0020
        /*0068*/ 	.byte	0x00, 0xf0, 0x11, 0x00


	//----- nvinfo : EIATTR_KPARAM_INFO
	.align		4
.L_137:
        /*006c*/ 	.byte	0x04, 0x17
        /*006e*/ 	.short	(.L_139 - .L_138)
.L_138:
        /*0070*/ 	.word	0x00000000
        /*0074*/ 	.short	0x0003
        /*0076*/ 	.short	0x0018
        /*0078*/ 	.byte	0x00, 0xf0, 0x21, 0x00


	//----- nvinfo : EIATTR_KPARAM_INFO
	.align		4
.L_139:
        /*007c*/ 	.byte	0x04, 0x17
        /*007e*/ 	.short	(.L_141 - .L_140)
.L_140:
        /*0080*/ 	.word	0x00000000
        /*0084*/ 	.short	0x0002
        /*0086*/ 	.short	0x0010
        /*0088*/ 	.byte	0x00, 0xf0, 0x21, 0x00


	//----- nvinfo : EIATTR_KPARAM_INFO
	.align		4
.L_141:
        /*008c*/ 	.byte	0x04, 0x17
        /*008e*/ 	.short	(.L_143 - .L_142)
.L_142:
        /*0090*/ 	.word	0x00000000
        /*0094*/ 	.short	0x0001
        /*0096*/ 	.short	0x0008
        /*0098*/ 	.byte	0x00, 0xf0, 0x21, 0x00


	//----- nvinfo : EIATTR_KPARAM_INFO
	.align		4
.L_143:
        /*009c*/ 	.byte	0x04, 0x17
        /*009e*/ 	.short	(.L_145 - .L_144)
.L_144:
        /*00a0*/ 	.word	0x00000000
        /*00a4*/ 	.short	0x0000
        /*00a6*/ 	.short	0x0000
        /*00a8*/ 	.byte	0x00, 0xf0, 0x21, 0x00


	//----- nvinfo : EIATTR_MAXREG_COUNT
	.align		4
.L_145:
        /*00ac*/ 	.byte	0x03, 0x1b
        /*00ae*/ 	.short	0x00ff


	//----- nvinfo : EIATTR_NUM_BARRIERS
	.align		4
        /*00b0*/ 	.byte	0x02, 0x4c
        /*00b2*/ 	.byte	0x01
	.zero		1


	//----- nvinfo : EIATTR_MERCURY_ISA_VERSION
	.align		4
        /*00b4*/ 	.byte	0x03, 0x5f
        /*00b6*/ 	.short	0x0000


	//----- nvinfo : EIATTR_COOP_GROUP_MASK_REGIDS
	.align		4
        /*00b8*/ 	.byte	0x04, 0x29
        /*00ba*/ 	.short	(.L_147 - .L_146)


	//   ....[0]....
.L_146:
        /*00bc*/ 	.word	0xffffffff


	//   ....[1]....
        /*00c0*/ 	.word	0xffffffff


	//   ....[2]....
        /*00c4*/ 	.word	0xffffffff


	//   ....[3]....
        /*00c8*/ 	.word	0xffffffff


	//----- nvinfo : EIATTR_COOP_GROUP_INSTR_OFFSETS
	.align		4
.L_147:
        /*00cc*/ 	.byte	0x04, 0x28
        /*00ce*/ 	.short	(.L_149 - .L_148)


	//   ....[0]....
.L_148:
        /*00d0*/ 	.word	0x00000ea0


	//   ....[1]....
        /*00d4*/ 	.word	0x00000f80


	//   ....[2]....
        /*00d8*/ 	.word	0x00001800


	//   ....[3]....
        /*00dc*/ 	.word	0x000018b0


	//----- nvinfo : EIATTR_EXIT_INSTR_OFFSETS
	.align		4
.L_149:
        /*00e0*/ 	.byte	0x04, 0x1c
        /*00e2*/ 	.short	(.L_151 - .L_150)


	//   ....[0]....
.L_150:
        /*00e4*/ 	.word	0x000019f0


	//   ....[1]....
        /*00e8*/ 	.word	0x00001ba0


	//   ....[2]....
        /*00ec*/ 	.word	0x00001ca0


	//   ....[3]....
        /*00f0*/ 	.word	0x00001dc0


	//   ....[4]....
        /*00f4*/ 	.word	0x00001f30


	//   ....[5]....
        /*00f8*/ 	.word	0x00002040


	//   ....[6]....
        /*00fc*/ 	.word	0x00002150


	//   ....[7]....
        /*0100*/ 	.word	0x00002230


	//   ....[8]....
        /*0104*/ 	.word	0x00002330


	//   ....[9]....
        /*0108*/ 	.word	0x00002460


	//   ....[10]....
        /*010c*/ 	.word	0x00002540


	//   ....[11]....
        /*0110*/ 	.word	0x00002630


	//   ....[12]....
        /*0114*/ 	.word	0x000026f0


	//   ....[13]....
        /*0118*/ 	.word	0x000027d0


	//   ....[14]....
        /*011c*/ 	.word	0x000028e0


	//----- nvinfo : EIATTR_CRS_STACK_SIZE
	.align		4
.L_151:
        /*0120*/ 	.byte	0x04, 0x1e
        /*0122*/ 	.short	(.L_153 - .L_152)
.L_152:
        /*0124*/ 	.word	0x00000000
.L_153:


//--------------------- .nv.info._Z17layer_norm_kernelILi15EEvPK6__halfS2_S2_PS0_ffiib --------------------------
	.section	.nv.info._Z17layer_norm_kernelILi15EEvPK6__halfS2_S2_PS0_ffiib,"",@"SHT_CUDA_INFO"
	.sectionflags	@""
	.align	4


	//----- nvinfo : EIATTR_CUDA_API_VERSION
	.align		4
        /*0000*/ 	.byte	0x04, 0x37
        /*0002*/ 	.short	(.L_155 - .L_154)
.L_154:
        /*0004*/ 	.word	0x00000082


	//----- nvinfo : EIATTR_SW2861232_WAR
	.align		4
.L_155:
        /*0008*/ 	.byte	0x01, 0x35
	.zero		2


	//----- nvinfo : EIATTR_PARAM_CBANK
	.align		4
        /*000c*/ 	.byte	0x04, 0x0a
        /*000e*/ 	.short	(.L_157 - .L_156)
	.align		4
.L_156:
        /*0010*/ 	.word	index@(.nv.constant0._Z17layer_norm_kernelILi15EEvPK6__halfS2_S2_PS0_ffiib)
        /*0014*/ 	.short	0x0160
        /*0016*/ 	.short	0x0031


	//----- nvinfo : EIATTR_CBANK_PARAM_SIZE
	.align		4
.L_157:
        /*0018*/ 	.byte	0x03, 0x19
        /*001a*/ 	.short	0x0031


	//----- nvinfo : EIATTR_KPARAM_INFO
	.align		4
        /*001c*/ 	.byte	0x04, 0x17
        /*001e*/ 	.short	(.L_159 - .L_158)
.L_158:
        /*0020*/ 	.word	0x00000000
        /*0024*/ 	.short	0x0008
        /*0026*/ 	.short	0x0030
        /*0028*/ 	.byte	0x00, 0xf0, 0x05, 0x00


	//----- nvinfo : EIATTR_KPARAM_INFO
	.align		4
.L_159:
        /*002c*/ 	.byte	0x04, 0x17
        /*002e*/ 	.short	(.L_161 - .L_160)
.L_160:
        /*0030*/ 	.word	0x00000000
        /*0034*/ 	.short	0x0007
        /*0036*/ 	.short	0x002c
        /*0038*/ 	.byte	0x00, 0xf0, 0x11, 0x00


	//----- nvinfo : EIATTR_KPARAM_INFO
	.align		4
.L_161:
        /*003c*/ 	.byte	0x04, 0x17
        /*003e*/ 	.short	(.L_163 - .L_162)
.L_162:
        /*0040*/ 	.word	0x00000000
        /*0044*/ 	.short	0x0006
        /*0046*/ 	.short	0x0028
        /*0048*/ 	.byte	0x00, 0xf0, 0x11, 0x00


	//----- nvinfo : EIATTR_KPARAM_INFO
	.align		4
.L_163:
        /*004c*/ 	.byte	0x04, 0x17
        /*004e*/ 	.short	(.L_165 - .L_164)
.L_164:
        /*0050*/ 	.word	0x00000000
        /*0054*/ 	.short	0x0005
        /*0056*/ 	.short	0x0024
        /*0058*/ 	.byte	0x00, 0xf0, 0x11, 0x00


	//----- nvinfo : EIATTR_KPARAM_INFO
	.align		4
.L_165:
        /*005c*/ 	.byte	0x04, 0x17
        /*005e*/ 	.short	(.L_167 - .L_166)
.L_166:
        /*0060*/ 	.word	0x00000000
        /*0064*/ 	.short	0x0004
        /*0066*/ 	.short	0x0020
        /*0068*/ 	.byte	0x00, 0xf0, 0x11, 0x00


	//----- nvinfo : EIATTR_KPARAM_INFO
	.align		4
.L_167:
        /*006c*/ 	.byte	0x04, 0x17
        /*006e*/ 	.short	(.L_169 - .L_168)
.L_168:
        /*0070*/ 	.word	0x00000000
        /*0074*/ 	.short	0x0003
        /*0076*/ 	.short	0x0018
        /*0078*/ 	.byte	0x00, 0xf0, 0x21, 0x00


	//----- nvinfo : EIATTR_KPARAM_INFO
	.align		4
.L_169:
        /*007c*/ 	.byte	0x04, 0x17
        /*007e*/ 	.short	(.L_171 - .L_170)
.L_170:
        /*0080*/ 	.word	0x00000000
        /*0084*/ 	.short	0x0002
        /*0086*/ 	.short	0x0010
        /*0088*/ 	.byte	0x00, 0xf0, 0x21, 0x00


	//----- nvinfo : EIATTR_KPARAM_INFO
	.align		4
.L_171:
        /*008c*/ 	.byte	0x04, 0x17
        /*008e*/ 	.short	(.L_173 - .L_172)
.L_172:
        /*0090*/ 	.word	0x00000000
        /*0094*/ 	.short	0x0001
        /*0096*/ 	.short	0x0008
        /*0098*/ 	.byte	0x00, 0xf0, 0x21, 0x00


	//----- nvinfo : EIATTR_KPARAM_INFO
	.align		4
.L_173:
        /*009c*/ 	.byte	0x04, 0x17
        /*009e*/ 	.short	(.L_175 - .L_174)
.L_174:
        /*00a0*/ 	.word	0x00000000
        /*00a4*/ 	.short	0x0000
        /*00a6*/ 	.short	0x0000
        /*00a8*/ 	.byte	0x00, 0xf0, 0x21, 0x00


	//----- nvinfo : EIATTR_MAXREG_COUNT
	.align		4
.L_175:
        /*00ac*/ 	.byte	0x03, 0x1b
        /*00ae*/ 	.short	0x00ff


	//----- nvinfo : EIATTR_NUM_BARRIERS
	.align		4
        /*00b0*/ 	.byte	0x02, 0x4c
        /*00b2*/ 	.byte	0x01
	.zero		1


	//----- nvinfo : EIATTR_MERCURY_ISA_VERSION
	.align		4
        /*00b4*/ 	.byte	0x03, 0x5f
        /*00b6*/ 	.short	0x0000


	//----- nvinfo : EIATTR_COOP_GROUP_MASK_REGIDS
	.align		4
        /*00b8*/ 	.byte	0x04, 0x29
        /*00ba*/ 	.short	(.L_177 - .L_176)


	//   ....[0]....
.L_176:
        /*00bc*/ 	.word	0xffffffff


	//   ....[1]....
        /*00c0*/ 	.word	0xffffffff


	//   ....[2]....
        /*00c4*/ 	.word	0xffffffff


	//   ....[3]....
        /*00c8*/ 	.word	0xffffffff


	//----- nvinfo : EIATTR_COOP_GROUP_INSTR_OFFSETS
	.align		4
.L_177:
        /*00cc*/ 	.byte	0x04, 0x28
        /*00ce*/ 	.short	(.L_179 - .L_178)


	//   ....[0]....
.L_178:
        /*00d0*/ 	.word	0x00000df0


	//   ....[1]....
        /*00d4*/ 	.word	0x00000ed0


	//   ....[2]....
        /*00d8*/ 	.word	0x000016d0


	//   ....[3]....
        /*00dc*/ 	.word	0x00001780


	//----- nvinfo : EIATTR_EXIT_INSTR_OFFSETS
	.align		4
.L_179:
        /*00e0*/ 	.byte	0x04, 0x1c
        /*00e2*/ 	.short	(.L_181 - .L_180)


	//   ....[0]....
.L_180:
        /*00e4*/ 	.word	0x00001860


	//   ....[1]....
        /*00e8*/ 	.word	0x00001a20


	//   ....[2]....
        /*00ec*/ 	.word	0x00001b30


	//   ....[3]....
        /*00f0*/ 	.word	0x00001c30


	//   ....[4]....
        /*00f4*/ 	.word	0x00001c50


	//   ....[5]....
        /*00f8*/ 	.word	0x00001e00


	//   ....[6]....
        /*00fc*/ 	.word	0x00001eb0


	//   ....[7]....
        /*0100*/ 	.word	0x00001fe0


	//   ....[8]....
        /*0104*/ 	.word	0x000020d0


	//   ....[9]....
        /*0108*/ 	.word	0x000021b0


	//   ....[10]....
        /*010c*/ 	.word	0x000021d0


	//   ....[11]....
        /*0110*/ 	.word	0x00002340


	//   ....[12]....
        /*0114*/ 	.word	0x000023c0


	//   ....[13]....
        /*0118*/ 	.word	0x000024d0


	//   ....[14]....
        /*011c*/ 	.word	0x000025a0


	//   ....[15]....
        /*0120*/ 	.word	0x00002660


	//   ....[16]....
        /*0124*/ 	.word	0x00002680


	//   ....[17]....
        /*0128*/ 	.word	0x000027d0


	//----- nvinfo : EIATTR_CRS_STACK_SIZE
	.align		4
.L_181:
        /*012c*/ 	.byte	0x04, 0x1e
        /*012e*/ 	.short	(.L_183 - .L_182)
.L_182:
        /*0130*/ 	.word	0x00000000
.L_183:


//--------------------- .nv.info._Z17layer_norm_kernelILi14EEvPK6__halfS2_S2_PS0_ffiib --------------------------
	.section	.nv.info._Z17layer_norm_kernelILi14EEvPK6__halfS2_S2_PS0_ffiib,"",@"SHT_CUDA_INFO"
	.sectionflags	@""
	.align	4


	//----- nvinfo : EIATTR_CUDA_API_VERSION
	.align		4
        /*0000*/ 	.byte	0x04, 0x37
        /*0002*/ 	.short	(.L_185 - .L_184)
.L_184:
        /*0004*/ 	.word	0x00000082


	//----- nvinfo : EIATTR_SW2861232_WAR
	.align		4
.L_185:
        /*0008*/ 	.byte	0x01, 0x35
	.zero		2


	//----- nvinfo : EIATTR_PARAM_CBANK
	.align		4
        /*000c*/ 	.byte	0x04, 0x0a
        /*000e*/ 	.short	(.L_187 - .L_186)
	.align		4
.L_186:
        /*0010*/ 	.word	index@(.nv.constant0._Z17layer_norm_kernelILi14EEvPK6__halfS2_S2_PS0_ffiib)
        /*0014*/ 	.short	0x0160
        /*0016*/ 	.short	0x0031


	//----- nvinfo : EIATTR_CBANK_PARAM_SIZE
	.align		4
.L_187:
        /*0018*/ 	.byte	0x03, 0x19
        /*001a*/ 	.short	0x0031


	//----- nvinfo : EIATTR_KPARAM_INFO
	.align		4
        /*001c*/ 	.byte	0x04, 0x17
        /*001e*/ 	.short	(.L_189 - .L_188)
.L_188:
        /*0020*/ 	.word	0x00000000
        /*0024*/ 	.short	0x0008
        /*0026*/ 	.short	0x0030
        /*0028*/ 	.byte	0x00, 0xf0, 0x05, 0x00


	//----- nvinfo : EIATTR_KPARAM_INFO
	.align		4
.L_189:
        /*002c*/ 	.byte	0x04, 0x17
        /*002e*/ 	.short	(.L_191 - .L_190)
.L_190:
        /*0030*/ 	.word	0x00000000
        /*0034*/ 	.short	0x0007
        /*0036*/ 	.short	0x002c
        /*0038*/ 	.byte	0x00, 0xf0, 0x11, 0x00


	//----- nvinfo : EIATTR_KPARAM_INFO
	.align		4
.L_191:
        /*003c*/ 	.byte	0x04, 0x17
        /*003e*/ 	.short	(.L_193 - .L_192)
.L_192:
        /*0040*/ 	.word	0x00000000
        /*0044*/ 	.short	0x0006
        /*0046*/ 	.short	0x0028
        /*0048*/ 	.byte	0x00, 0xf0, 0x11, 0x00


	//----- nvinfo : EIATTR_KPARAM_INFO
	.align		4
.L_193:
        /*004c*/ 	.byte	0x04, 0x17
        /*004e*/ 	.short	(.L_195 - .L_194)
.L_194:
        /*0050*/ 	.word	0x00000000
        /*0054*/ 	.short	0x0005
        /*0056*/ 	.short	0x0024
        /*0058*/ 	.byte	0x00, 0xf0, 0x11, 0x00


	//----- nvinfo : EIATTR_KPARAM_INFO
	.align		4
.L_195:
        /*005c*/ 	.byte	0x04, 0x17
        /*005e*/ 	.short	(.L_197 - .L_196)
.L_196:
        /*0060*/ 	.word	0x00000000
        /*0064*/ 	.short	0x0004
        /*0066*/ 	.short	0x0020
        /*0068*/ 	.byte	0x00, 0xf0, 0x11, 0x00


	//----- nvinfo : EIATTR_KPARAM_INFO
	.align		4
.L_197:
        /*006c*/ 	.byte	0x04, 0x17
        /*006e*/ 	.short	(.L_199 - .L_198)
.L_198:
        /*0070*/ 	.word	0x00000000
        /*0074*/ 	.short	0x0003
        /*0076*/ 	.short	0x0018
        /*0078*/ 	.byte	0x00, 0xf0, 0x21, 0x00


	//----- nvinfo : EIATTR_KPARAM_INFO
	.align		4
.L_199:
        /*007c*/ 	.byte	0x04, 0x17
        /*007e*/ 	.short	(.L_201 - .L_200)
.L_200:
        /*0080*/ 	.word	0x00000000
        /*0084*/ 	.short	0x0002
        /*0086*/ 	.short	0x0010
        /*0088*/ 	.byte	0x00, 0xf0, 0x21, 0x00


	//----- nvinfo : EIATTR_KPARAM_INFO
	.align		4
.L_201:
        /*008c*/ 	.byte	0x04, 0x17
        /*008e*/ 	.short	(.L_203 - .L_202)
.L_202:
        /*0090*/ 	.word	0x00000000
        /*0094*/ 	.short	0x0001
        /*0096*/ 	.short	0x0008
        /*0098*/ 	.byte	0x00, 0xf0, 0x21, 0x00


	//----- nvinfo : EIATTR_KPARAM_INFO
	.align		4
.L_203:
        /*009c*/ 	.byte	0x04, 0x17
        /*009e*/ 	.short	(.L_205 - .L_204)
.L_204:
        /*00a0*/ 	.word	0x00000000
        /*00a4*/ 	.short	0x0000
        /*00a6*/ 	.short	0x0000
        /*00a8*/ 	.byte	0x00, 0xf0, 0x21, 0x00


	//----- nvinfo : EIATTR_MAXREG_COUNT
	.align		4
.L_205:
        /*00ac*/ 	.byte	0x03, 0x1b
        /*00ae*/ 	.short	0x00ff


	//----- nvinfo : EIATTR_NUM_BARRIERS
	.align		4
        /*00b0*/ 	.byte	0x02, 0x4c
        /*00b2*/ 	.byte	0x01
	.zero		1


	//----- nvinfo : EIATTR_MERCURY_ISA_VERSION
	.align		4
        /*00b4*/ 	.byte	0x03, 0x5f
        /*00b6*/ 	.short	0x0000


	//----- nvinfo : EIATTR_COOP_GROUP_MASK_REGIDS
	.align		4
        /*00b8*/ 	.byte	0x04, 0x29
        /*00ba*/ 	.short	(.L_207 - .L_206)


	//   ....[0]....
.L_206:
        /*00bc*/ 	.word	0xffffffff


	//   ....[1]....
        /*00c0*/ 	.word	0xffffffff


	//   ....[2]....
        /*00c4*/ 	.word	0xffffffff


	//   ....[3]....
        /*00c8*/ 	.word	0xffffffff


	//----- nvinfo : EIATTR_COOP_GROUP_INSTR_OFFSETS
	.align		4
.L_207:
        /*00cc*/ 	.byte	0x04, 0x28
        /*00ce*/ 	.short	(.L_209 - .L_208)


	//   ....[0]....
.L_208:
        /*00d0*/ 	.word	0x00000d20


	//   ....[1]....
        /*00d4*/ 	.word	0x00000e00


	//   ....[2]....
        /*00d8*/ 	.word	0x00001580


	//   ....[3]....
        /*00dc*/ 	.word	0x00001630


	//----- nvinfo : EIATTR_EXIT_INSTR_OFFSETS
	.align		4
.L_209:
        /*00e0*/ 	.byte	0x04, 0x1c
        /*00e2*/ 	.short	(.L_211 - .L_210)


	//   ....[0]....
.L_210:
        /*00e4*/ 	.word	0x00001710


	//   ....[1]....
        /*00e8*/ 	.word	0x000018d0


	//   ....[2]....
        /*00ec*/ 	.word	0x000019c0


	//   ....[3]....
        /*00f0*/ 	.word	0x000019f0


	//   ....[4]....
        /*00f4*/ 	.word	0x00001af0


	//   ....[5]....
        /*00f8*/ 	.word	0x00001c90


	//   ....[6]....
        /*00fc*/ 	.word	0x00001d40


	//   ....[7]....
        /*0100*/ 	.word	0x00001e90


	//   ....[8]....
        /*0104*/ 	.word	0x00001f60


	//   ....[9]....
        /*0108*/ 	.word	0x00001f90


	//   ....[10]....
        /*010c*/ 	.word	0x00002070


	//   ....[11]....
        /*0110*/ 	.word	0x000021d0


	//   ....[12]....
        /*0114*/ 	.word	0x00002250


	//   ....[13]....
        /*0118*/ 	.word	0x00002380


	//   ....[14]....
        /*011c*/ 	.word	0x00002430


	//   ....[15]....
        /*0120*/ 	.word	0x00002460


	//   ....[16]....
        /*0124*/ 	.word	0x00002520


	//   ....[17]....
        /*0128*/ 	.word	0x00002660


	//----- nvinfo : EIATTR_CRS_STACK_SIZE
	.align		4
.L_211:
        /*012c*/ 	.byte	0x04, 0x1e
        /*012e*/ 	.short	(.L_213 - .L_212)
.L_212:
        /*0130*/ 	.word	0x00000000
.L_213:


//--------------------- .nv.info._Z17layer_norm_kernelILi13EEvPK6__halfS2_S2_PS0_ffiib --------------------------
	.section	.nv.info._Z17layer_norm_kernelILi13EEvPK6__halfS2_S2_PS0_ffiib,"",@"SHT_CUDA_INFO"
	.sectionflags	@""
	.align	4


	//----- nvinfo : EIATTR_CUDA_API_VERSION
	.align		4
        /*0000*/ 	.byte	0x04, 0x37
        /*0002*/ 	.short	(.L_215 - .L_214)
.L_214:
        /*0004*/ 	.word	0x00000082


	//----- nvinfo : EIATTR_SW2861232_WAR
	.align		4
.L_215:
        /*0008*/ 	.byte	0x01, 0x35
	.zero		2


	//----- nvinfo : EIATTR_PARAM_CBANK
	.align		4
        /*000c*/ 	.byte	0x04, 0x0a
        /*000e*/ 	.short	(.L_217 - .L_216)
	.align		4
.L_216:
        /*0010*/ 	.word	index@(.nv.constant0._Z17layer_norm_kernelILi13EEvPK6__halfS2_S2_PS0_ffiib)
        /*0014*/ 	.short	0x0160
        /*0016*/ 	.short	0x0031


	//----- nvinfo : EIATTR_CBANK_PARAM_SIZE
	.align		4
.L_217:
        /*0018*/ 	.byte	0x03, 0x19
        /*001a*/ 	.short	0x0031


	//----- nvinfo : EIATTR_KPARAM_INFO
	.align		4
        /*001c*/ 	.byte	0x04, 0x17
        /*001e*/ 	.short	(.L_219 - .L_218)
.L_218:
        /*0020*/ 	.word	0x00000000
        /*0024*/ 	.short	0x0008
        /*0026*/ 	.short	0x0030
        /*0028*/ 	.byte	0x00, 0xf0, 0x05, 0x00


	//----- nvinfo : EIATTR_KPARAM_INFO
	.align		4
.L_219:
        /*002c*/ 	.byte	0x04, 0x17
        /*002e*/ 	.short	(.L_221 - .L_220)
.L_220:
        /*0030*/ 	.word	0x00000000
        /*0034*/ 	.short	0x0007
        /*0036*/ 	.short	0x002c
        /*0038*/ 	.byte	0x00, 0xf0, 0x11, 0x00


	//----- nvinfo : EIATTR_KPARAM_INFO
	.align		4
.L_221:
        /*003c*/ 	.byte	0x04, 0x17
        /*003e*/ 	.short	(.L_223 - .L_222)
.L_222:
        /*0040*/ 	.word	0x00000000
        /*0044*/ 	.short	0x0006
        /*0046*/ 	.short	0x0028
        /*0048*/ 	.byte	0x00, 0xf0, 0x11, 0x00


	//----- nvinfo : EIATTR_KPARAM_INFO
	.align		4
.L_223:
        /*004c*/ 	.byte	0x04, 0x17
        /*004e*/ 	.short	(.L_225 - .L_224)
.L_224:
        /*0050*/ 	.word	0x00000000
        /*0054*/ 	.short	0x0005
        /*0056*/ 	.short	0x0024
        /*0058*/ 	.byte	0x00, 0xf0, 0x11, 0x00


	//----- nvinfo : EIATTR_KPARAM_INFO
	.align		4
.L_225:
        /*005c*/ 	.byte	0x04, 0x17
        /*005e*/ 	.short	(.L_227 - .L_226)
.L_226:
        /*0060*/ 	.word	0x00000000
        /*0064*/ 	.short	0x0004
        /*0066*/ 	.short	0x0020
        /*0068*/ 	.byte	0x00, 0xf0, 0x11, 0x00


	//----- nvinfo : EIATTR_KPARAM_INFO
	.align		4
.L_227:
        /*006c*/ 	.byte	0x04, 0x17
        /*006e*/ 	.short	(.L_229 - .L_228)
.L_228:
        /*0070*/ 	.word	0x00000000
        /*0074*/ 	.short	0x0003
        /*0076*/ 	.short	0x0018
        /*0078*/ 	.byte	0x00, 0xf0, 0x21, 0x00


	//----- nvinfo : EIATTR_KPARAM_INFO
	.align		4
.L_229:
        /*007c*/ 	.byte	0x04, 0x17
        /*007e*/ 	.short	(.L_231 - .L_230)
.L_230:
        /*0080*/ 	.word	0x00000000
        /*0084*/ 	.short	0x0002
        /*0086*/ 	.short	0x0010
        /*0088*/ 	.byte	0x00, 0xf0, 0x21, 0x00


	//----- nvinfo : EIATTR_KPARAM_INFO
	.align		4
.L_231:
        /*008c*/ 	.byte	0x04, 0x17
        /*008e*/ 	.short	(.L_233 - .L_232)
.L_232:
        /*0090*/ 	.word	0x00000000
        /*0094*/ 	.short	0x0001
        /*0096*/ 	.short	0x0008
        /*0098*/ 	.byte	0x00, 0xf0, 0x21, 0x00


	//----- nvinfo : EIATTR_KPARAM_INFO
	.align		4
.L_233:
        /*009c*/ 	.byte	0x04, 0x17
        /*009e*/ 	.short	(.L_235 - .L_234)
.L_234:
        /*00a0*/ 	.word	0x00000000
        /*00a4*/ 	.short	0x0000
        /*00a6*/ 	.short	0x0000
        /*00a8*/ 	.byte	0x00, 0xf0, 0x21, 0x00


	//----- nvinfo : EIATTR_MAXREG_COUNT
	.align		4
.L_235:
        /*00ac*/ 	.byte	0x03, 0x1b
        /*00ae*/ 	.short	0x00ff


	//----- nvinfo : EIATTR_NUM_BARRIERS
	.align		4
        /*00b0*/ 	.byte	0x02, 0x4c
        /*00b2*/ 	.byte	0x01
	.zero		1


	//----- nvinfo : EIATTR_MERCURY_ISA_VERSION
	.align		4
        /*00b4*/ 	.byte	0x03, 0x5f
        /*00b6*/ 	.short	0x0000


	//----- nvinfo : EIATTR_COOP_GROUP_MASK_REGIDS
	.align		4
        /*00b8*/ 	.byte	0x04, 0x29
        /*00ba*/ 	.short	(.L_237 - .L_236)


	//   ....[0]....
.L_236:
        /*00bc*/ 	.word	0xffffffff


	//   ....[1]....
        /*00c0*/ 	.word	0xffffffff


	//   ....[2]....
        /*00c4*/ 	.word	0xffffffff


	//   ....[3]....
        /*00c8*/ 	.word	0xffffffff


	//----- nvinfo : EIATTR_COOP_GROUP_INSTR_OFFSETS
	.align		4
.L_237:
        /*00cc*/ 	.byte	0x04, 0x28
        /*00ce*/ 	.short	(.L_239 - .L_238)


	//   ....[0]....
.L_238:
        /*00d0*/ 	.word	0x00000c50


	//   ....[1]....
        /*00d4*/ 	.word	0x00000d30


	//   ....[2]....
        /*00d8*/ 	.word	0x00001430


	//   ....[3]....
        /*00dc*/ 	.word	0x000014e0


	//----- nvinfo : EIATTR_EXIT_INSTR_OFFSETS
	.align		4
.L_239:
        /*00e0*/ 	.byte	0x04, 0x1c
        /*00e2*/ 	.short	(.L_241 - .L_240)


	//   ....[0]....
.L_240:
        /*00e4*/ 	.word	0x000015c0


	//   ....[1]....
        /*00e8*/ 	.word	0x00001770


	//   ....[2]....
        /*00ec*/ 	.word	0x000017a0


	//   ....[3]....
        /*00f0*/ 	.word	0x000018b0


	//   ....[4]....
        /*00f4*/ 	.word	0x000019b0


	//   ....[5]....
        /*00f8*/ 	.word	0x00001b60


	//   ....[6]....
        /*00fc*/ 	.word	0x00001c10


	//   ....[7]....
        /*0100*/ 	.word	0x00001d30


	//   ....[8]....
        /*0104*/ 	.word	0x00001d60


	//   ....[9]....
        /*0108*/ 	.word	0x00001e50


	//   ....[10]....
        /*010c*/ 	.word	0x00001f30


	//   ....[11]....
        /*0110*/ 	.word	0x000020a0


	//   ....[12]....
        /*0114*/ 	.word	0x00002120


	//   ....[13]....
        /*0118*/ 	.word	0x00002220


	//   ....[14]....
        /*011c*/ 	.word	0x00002250


	//   ....[15]....
        /*0120*/ 	.word	0x00002320


	//   ....[16]....
        /*0124*/ 	.word	0x000023e0


	//   ....[17]....
        /*0128*/ 	.word	0x00002530


	//----- nvinfo : EIATTR_CRS_STACK_SIZE
	.align		4
.L_241:
        /*012c*/ 	.byte	0x04, 0x1e
        /*012e*/ 	.short	(.L_243 - .L_242)
.L_242:
        /*0130*/ 	.word	0x00000000
.L_243:


//--------------------- .nv.info._Z17layer_norm_kernelILi12EEvPK6__halfS2_S2_PS0_ffiib --------------------------
	.section	.nv.info._Z17layer_norm_kernelILi12EEvPK6__halfS2_S2_PS0_ffiib,"",@"SHT_CUDA_INFO"
	.sectionflags	@""
	.align	4


	//----- nvinfo : EIATTR_CUDA_API_VERSION
	.align		4
        /*0000*/ 	.byte	0x04, 0x37
        /*0002*/ 	.short	(.L_245 - .L_244)
.L_244:
        /*0004*/ 	.word	0x00000082


	//----- nvinfo : EIATTR_SW2861232_WAR
	.align		4
.L_245:
        /*0008*/ 	.byte	0x01, 0x35
	.zero		2


	//----- nvinfo : EIATTR_PARAM_CBANK
	.align		4
        /*000c*/ 	.byte	0x04, 0x0a
        /*000e*/ 	.short	(.L_247 - .L_246)
	.align		4
.L_246:
        /*0010*/ 	.word	index@(.nv.constant0._Z17layer_norm_kernelILi12EEvPK6__halfS2_S2_PS0_ffiib)
        /*0014*/ 	.short	0x0160
        /*0016*/ 	.short	0x0031


	//----- nvinfo : EIATTR_CBANK_PARAM_SIZE
	.align		4
.L_247:
        /*0018*/ 	.byte	0x03, 0x19
        /*001a*/ 	.short	0x0031


	//----- nvinfo : EIATTR_KPARAM_INFO
	.align		4
        /*001c*/ 	.byte	0x04, 0x17
        /*001e*/ 	.short	(.L_249 - .L_248)
.L_248:
        /*0020*/ 	.word	0x00000000
        /*0024*/ 	.short	0x0008
        /*0026*/ 	.short	0x0030
        /*0028*/ 	.byte	0x00, 0xf0, 0x05, 0x00


	//----- nvinfo : EIATTR_KPARAM_INFO
	.align		4
.L_249:
        /*002c*/ 	.byte	0x04, 0x17
        /*002e*/ 	.short	(.L_251 - .L_250)
.L_250:
        /*0030*/ 	.word	0x00000000
        /*0034*/ 	.short	0x0007
        /*0036*/ 	.short	0x002c
        /*0038*/ 	.byte	0x00, 0xf0, 0x11, 0x00


	//----- nvinfo : EIATTR_KPARAM_INFO
	.align		4
.L_251:
        /*003c*/ 	.byte	0x04, 0x17
        /*003e*/ 	.short	(.L_253 - .L_252)
.L_252:
        /*0040*/ 	.word	0x00000000
        /*0044*/ 	.short	0x0006
        /*0046*/ 	.short	0x0028
        /*0048*/ 	.byte	0x00, 0xf0, 0x11, 0x00


	//----- nvinfo : EIATTR_KPARAM_INFO
	.align		4
.L_253:
        /*004c*/ 	.byte	0x04, 0x17
        /*004e*/ 	.short	(.L_255 - .L_254)
.L_254:
        /*0050*/ 	.word	0x00000000
        /*0054*/ 	.short	0x0005
        /*0056*/ 	.short	0x0024
        /*0058*/ 	.byte	0x00, 0xf0, 0x11, 0x00


	//----- nvinfo : EIATTR_KPARAM_INFO
	.align		4
.L_255:
        /*005c*/ 	.byte	0x04, 0x17
        /*005e*/ 	.short	(.L_257 - .L_256)
.L_256:
        /*0060*/ 	.word	0x00000000
        /*0064*/ 	.short	0x0004
        /*0066*/ 	.short	0x0020
        /*0068*/ 	.byte	0x00, 0xf0, 0x11, 0x00


	//----- nvinfo : EIATTR_KPARAM_INFO
	.align		4
.L_257:
        /*006c*/ 	.byte	0x04, 0x17
        /*006e*/ 	.short	(.L_259 - .L_258)
.L_258:
        /*0070*/ 	.word	0x00000000
        /*0074*/ 	.short	0x0003
        /*0076*/ 	.short	0x0018
        /*0078*/ 	.byte	0x00, 0xf0, 0x21, 0x00


	//----- nvinfo : EIATTR_KPARAM_INFO
	.align		4
.L_259:
        /*007c*/ 	.byte	0x04, 0x17
        /*007e*/ 	.short	(.L_261 - .L_260)
.L_260:
        /*0080*/ 	.word	0x00000000
        /*0084*/ 	.short	0x0002
        /*0086*/ 	.short	0x0010
        /*0088*/ 	.byte	0x00, 0xf0, 0x21, 0x00


	//----- nvinfo : EIATTR_KPARAM_INFO
	.align		4
.L_261:
        /*008c*/ 	.byte	0x04, 0x17
        /*008e*/ 	.short	(.L_263 - .L_262)
.L_262:
        /*0090*/ 	.word	0x00000000
        /*0094*/ 	.short	0x0001
        /*0096*/ 	.short	0x0008
        /*0098*/ 	.byte	0x00, 0xf0, 0x21, 0x00


	//----- nvinfo : EIATTR_KPARAM_INFO
	.align		4
.L_263:
        /*009c*/ 	.byte	0x04, 0x17
        /*009e*/ 	.short	(.L_265 - .L_264)
.L_264:
        /*00a0*/ 	.word	0x00000000
        /*00a4*/ 	.short	0x0000
        /*00a6*/ 	.short	0x0000
        /*00a8*/ 	.byte	0x00, 0xf0, 0x21, 0x00


	//----- nvinfo : EIATTR_MAXREG_COUNT
	.align		4
.L_265:
        /*00ac*/ 	.byte	0x03, 0x1b
        /*00ae*/ 	.short	0x00ff


	//----- nvinfo : EIATTR_NUM_BARRIERS
	.align		4
        /*00b0*/ 	.byte	0x02, 0x4c
        /*00b2*/ 	.byte	0x01
	.zero		1


	//----- nvinfo : EIATTR_MERCURY_ISA_VERSION
	.align		4
        /*00b4*/ 	.byte	0x03, 0x5f
        /*00b6*/ 	.short	0x0000


	//----- nvinfo : EIATTR_COOP_GROUP_MASK_REGIDS
	.align		4
        /*00b8*/ 	.byte	0x04, 0x29
        /*00ba*/ 	.short	(.L_267 - .L_266)


	//   ....[0]....
.L_266:
        /*00bc*/ 	.word	0xffffffff


	//   ....[1]....
        /*00c0*/ 	.word	0xffffffff


	//   ....[2]....
        /*00c4*/ 	.word	0xffffffff


	//   ....[3]....
        /*00c8*/ 	.word	0xffffffff


	//----- nvinfo : EIATTR_COOP_GROUP_INSTR_OFFSETS
	.align		4
.L_267:
        /*00cc*/ 	.byte	0x04, 0x28
        /*00ce*/ 	.short	(.L_269 - .L_268)


	//   ....[0]....
.L_268:
        /*00d0*/ 	.word	0x00000b60


	//   ....[1]....
        /*00d4*/ 	.word	0x00000c40


	//   ....[2]....
        /*00d8*/ 	.word	0x000012c0


	//   ....[3]....
        /*00dc*/ 	.word	0x00001370


	//----- nvinfo : EIATTR_EXIT_INSTR_OFFSETS
	.align		4
.L_269:
        /*00e0*/ 	.byte	0x04, 0x1c
        /*00e2*/ 	.short	(.L_271 - .L_270)


	//   ....[0]....
.L_270:
        /*00e4*/ 	.word	0x000014b0


	//   ....[1]....
        /*00e8*/ 	.word	0x00001660


	//   ....[2]....
        /*00ec*/ 	.word	0x00001760


	//   ....[3]....
        /*00f0*/ 	.word	0x00001880


	//   ....[4]....
        /*00f4*/ 	.word	0x000019f0


	//   ....[5]....
        /*00f8*/ 	.word	0x00001b00


	//   ....[6]....
        /*00fc*/ 	.word	0x00001c10


	//   ....[7]....
        /*0100*/ 	.word	0x00001cf0


	//   ....[8]....
        /*0104*/ 	.word	0x00001df0


	//   ....[9]....
        /*0108*/ 	.word	0x00001f20


	//   ....[10]....
        /*010c*/ 	.word	0x00002000


	//   ....[11]....
        /*0110*/ 	.word	0x000020f0


	//   ....[12]....
        /*0114*/ 	.word	0x000021b0


	//   ....[13]....
        /*0118*/ 	.word	0x00002290


	//   ....[14]....
        /*011c*/ 	.word	0x000023a0


	//----- nvinfo : EIATTR_CRS_STACK_SIZE
	.align		4
.L_271:
        /*0120*/ 	.byte	0x04, 0x1e
        /*0122*/ 	.short	(.L_273 - .L_272)
.L_272:
        /*0124*/ 	.word	0x00000000
.L_273:


//--------------------- .nv.info._Z17layer_norm_kernelILi11EEvPK6__halfS2_S2_PS0_ffiib --------------------------
	.section	.nv.info._Z17layer_norm_kernelILi11EEvPK6__halfS2_S2_PS0_ffiib,"",@"SHT_CUDA_INFO"
	.sectionflags	@""
	.align	4


	//----- nvinfo : EIATTR_CUDA_API_VERSION
	.align		4
        /*0000*/ 	.byte	0x04, 0x37
        /*0002*/ 	.short	(.L_275 - .L_274)
.L_274:
        /*0004*/ 	.word	0x00000082


	//----- nvinfo : EIATTR_SW2861232_WAR
	.align		4
.L_275:
        /*0008*/ 	.byte	0x01, 0x35
	.zero		2


	//----- nvinfo : EIATTR_PARAM_CBANK
	.align		4
        /*000c*/ 	.byte	0x04, 0x0a
        /*000e*/ 	.short	(.L_277 - .L_276)
	.align		4
.L_276:
        /*0010*/ 	.word	index@(.nv.constant0._Z17layer_norm_kernelILi11EEvPK6__halfS2_S2_PS0_ffiib)
        /*0014*/ 	.short	0x0160
        /*0016*/ 	.short	0x0031


	//----- nvinfo : EIATTR_CBANK_PARAM_SIZE
	.align		4
.L_277:
        /*0018*/ 	.byte	0x03, 0x19
        /*001a*/ 	.short	0x0031


	//----- nvinfo : EIATTR_KPARAM_INFO
	.align		4
        /*001c*/ 	.byte	0x04, 0x17
        /*001e*/ 	.short	(.L_279 - .L_278)
.L_278:
        /*0020*/ 	.word	0x00000000
        /*0024*/ 	.short	0x0008
        /*0026*/ 	.short	0x0030
        /*0028*/ 	.byte	0x00, 0xf0, 0x05, 0x00


	//----- nvinfo : EIATTR_KPARAM_INFO
	.align		4
.L_279:
        /*002c*/ 	.byte	0x04, 0x17
        /*002e*/ 	.short	(.L_281 - .L_280)
.L_280:
        /*0030*/ 	.word	0x00000000
        /*0034*/ 	.short	0x0007
        /*0036*/ 	.short	0x002c
        /*0038*/ 	.byte	0x00, 0xf0, 0x11, 0x00


	//----- nvinfo : EIATTR_KPARAM_INFO
	.align		4
.L_281:
        /*003c*/ 	.byte	0x04, 0x17
        /*003e*/ 	.short	(.L_283 - .L_282)
.L_282:
        /*0040*/ 	.word	0x00000000
        /*0044*/ 	.short	0x0006
        /*0046*/ 	.short	0x0028
        /*0048*/ 	.byte	0x00, 0xf0, 0x11, 0x00


	//----- nvinfo : EIATTR_KPARAM_INFO
	.align		4
.L_283:
        /*004c*/ 	.byte	0x04, 0x17
        /*004e*/ 	.short	(.L_285 - .L_284)
.L_284:
        /*0050*/ 	.word	0x00000000
        /*0054*/ 	.short	0x0005
        /*0056*/ 	.short	0x0024
        /*0058*/ 	.byte	0x00, 0xf0, 0x11, 0x00


	//----- nvinfo : EIATTR_KPARAM_INFO
	.align		4
.L_285:
        /*005c*/ 	.byte	0x04, 0x17
        /*005e*/ 	.short	(.L_287 - .L_286)
.L_286:
        /*0060*/ 	.word	0x00000000
        /*0064*/ 	.short	0x0004
        /*0066*/ 	.short	0x0020
        /*0068*/ 	.byte	0x00, 0xf0, 0x11, 0x00


	//----- nvinfo : EIATTR_KPARAM_INFO
	.align		4
.L_287:
        /*006c*/ 	.byte	0x04, 0x17
        /*006e*/ 	.short	(.L_289 - .L_288)
.L_288:
        /*0070*/ 	.word	0x00000000
        /*0074*/ 	.short	0x0003
        /*0076*/ 	.short	0x0018
        /*0078*/ 	.byte	0x00, 0xf0, 0x21, 0x00


	//----- nvinfo : EIATTR_KPARAM_INFO
	.align		4
.L_289:
        /*007c*/ 	.byte	0x04, 0x17
        /*007e*/ 	.short	(.L_291 - .L_290)
.L_290:
        /*0080*/ 	.word	0x00000000
        /*0084*/ 	.short	0x0002
        /*0086*/ 	.short	0x0010
        /*0088*/ 	.byte	0x00, 0xf0, 0x21, 0x00


	//----- nvinfo : EIATTR_KPARAM_INFO
	.align		4
.L_291:
        /*008c*/ 	.byte	0x04, 0x17
        /*008e*/ 	.short	(.L_293 - .L_292)
.L_292:
        /*0090*/ 	.word	0x00000000
        /*0094*/ 	.short	0x0001
        /*0096*/ 	.short	0x0008
        /*0098*/ 	.byte	0x00, 0xf0, 0x21, 0x00


	//----- nvinfo : EIATTR_KPARAM_INFO
	.align		4
.L_293:
        /*009c*/ 	.byte	0x04, 0x17
        /*009e*/ 	.short	(.L_295 - .L_294)
.L_294:
        /*00a0*/ 	.word	0x00000000
        /*00a4*/ 	.short	0x0000
        /*00a6*/ 	.short	0x0000
        /*00a8*/ 	.byte	0x00, 0xf0, 0x21, 0x00


	//----- nvinfo : EIATTR_MAXREG_COUNT
	.align		4
.L_295:
        /*00ac*/ 	.byte	0x03, 0x1b
        /*00ae*/ 	.short	0x00ff


	//----- nvinfo : EIATTR_NUM_BARRIERS
	.align		4
        /*00b0*/ 	.byte	0x02, 0x4c
        /*00b2*/ 	.byte	0x01
	.zero		1


	//----- nvinfo : EIATTR_MERCURY_ISA_VERSION
	.align		4
        /*00b4*/ 	.byte	0x03, 0x5f
        /*00b6*/ 	.short	0x0000


	//----- nvinfo : EIATTR_COOP_GROUP_MASK_REGIDS
	.align		4
        /*00b8*/ 	.byte	0x04, 0x29
        /*00ba*/ 	.short	(.L_297 - .L_296)


	//   ....[0]....
.L_296:
        /*00bc*/ 	.word	0xffffffff


	//   ....[1]....
        /*00c0*/ 	.word	0xffffffff


	//   ....[2]....
        /*00c4*/ 	.word	0xffffffff


	//   ....[3]....
        /*00c8*/ 	.word	0xffffffff


	//----- nvinfo : EIATTR_COOP_GROUP_INSTR_OFFSETS
	.align		4
.L_297:
        /*00cc*/ 	.byte	0x04, 0x28
        /*00ce*/ 	.short	(.L_299 - .L_298)


	//   ....[0]....
.L_298:
        /*00d0*/ 	.word	0x00000ab0


	//   ....[1]....
        /*00d4*/ 	.word	0x00000b90


	//   ....[2]....
        /*00d8*/ 	.word	0x00001190


	//   ....[3]....
        /*00dc*/ 	.word	0x00001240


	//----- nvinfo : EIATTR_EXIT_INSTR_OFFSETS
	.align		4
.L_299:
        /*00e0*/ 	.byte	0x04, 0x1c
        /*00e2*/ 	.short	(.L_301 - .L_300)


	//   ....[0]....
.L_300:
        /*00e4*/ 	.word	0x00001320


	//   ....[1]....
        /*00e8*/ 	.word	0x000014e0


	//   ....[2]....
        /*00ec*/ 	.word	0x000015f0


	//   ....[3]....
        /*00f0*/ 	.word	0x000016f0


	//   ....[4]....
        /*00f4*/ 	.word	0x00001710


	//   ....[5]....
        /*00f8*/ 	.word	0x000018c0


	//   ....[6]....
        /*00fc*/ 	.word	0x00001970


	//   ....[7]....
        /*0100*/ 	.word	0x00001aa0


	//   ....[8]....
        /*0104*/ 	.word	0x00001b90


	//   ....[9]....
        /*0108*/ 	.word	0x00001c70


	//   ....[10]....
        /*010c*/ 	.word	0x00001c90


	//   ....[11]....
        /*0110*/ 	.word	0x00001e00


	//   ....[12]....
        /*0114*/ 	.word	0x00001e80


	//   ....[13]....
        /*0118*/ 	.word	0x00001f90


	//   ....[14]....
        /*011c*/ 	.word	0x00002060


	//   ....[15]....
        /*0120*/ 	.word	0x00002120


	//   ....[16]....
        /*0124*/ 	.word	0x00002140


	//   ....[17]....
        /*0128*/ 	.word	0x00002290


	//----- nvinfo : EIATTR_CRS_STACK_SIZE
	.align		4
.L_301:
        /*012c*/ 	.byte	0x04, 0x1e
        /*012e*/ 	.short	(.L_303 - .L_302)
.L_302:
        /*0130*/ 	.word	0x00000000
.L_303:


//--------------------- .nv.info._Z17layer_norm_kernelILi10EEvPK6__halfS2_S2_PS0_ffiib --------------------------
	.section	.nv.info._Z17layer_norm_kernelILi10EEvPK6__halfS2_S2_PS0_ffiib,"",@"SHT_CUDA_INFO"
	.sectionflags	@""
	.align	4


	//----- nvinfo : EIATTR_CUDA_API_VERSION
	.align		4
        /*0000*/ 	.byte	0x04, 0x37
        /*0002*/ 	.short	(.L_305 - .L_304)
.L_304:
        /*0004*/ 	.word	0x00000082


	//----- nvinfo : EIATTR_SW2861232_WAR
	.align		4
.L_305:
        /*0008*/ 	.byte	0x01, 0x35
	.zero		2


	//----- nvinfo : EIATTR_PARAM_CBANK
	.align		4
        /*000c*/ 	.byte	0x04, 0x0a
        /*000e*/ 	.short	(.L_307 - .L_306)
	.align		4
.L_306:
        /*0010*/ 	.word	index@(.nv.constant0._Z17layer_norm_kernelILi10EEvPK6__halfS2_S2_PS0_ffiib)
        /*0014*/ 	.short	0x0160
        /*0016*/ 	.short	0x0031


	//----- nvinfo : EIATTR_CBANK_PARAM_SIZE
	.align		4
.L_307:
        /*0018*/ 	.byte	0x03, 0x19
        /*001a*/ 	.short	0x0031


	//----- nvinfo : EIATTR_KPARAM_INFO
	.align		4
        /*001c*/ 	.byte	0x04, 0x17
        /*001e*/ 	.short	(.L_309 - .L_308)
.L_308:
        /*0020*/ 	.word	0x00000000
        /*0024*/ 	.short	0x0008
        /*0026*/ 	.short	0x0030
        /*0028*/ 	.byte	0x00, 0xf0, 0x05, 0x00


	//----- nvinfo : EIATTR_KPARAM_INFO
	.align		4
.L_309:
        /*002c*/ 	.byte	0x04, 0x17
        /*002e*/ 	.short	(.L_311 - .L_310)
.L_310:
        /*0030*/ 	.word	0x00000000
        /*0034*/ 	.short	0x0007
        /*0036*/ 	.short	0x002c
        /*0038*/ 	.byte	0x00, 0xf0, 0x11, 0x00


	//----- nvinfo : EIATTR_KPARAM_INFO
	.align		4
.L_311:
        /*003c*/ 	.byte	0x04, 0x17
        /*003e*/ 	.short	(.L_313 - .L_312)
.L_312:
        /*0040*/ 	.word	0x00000000
        /*0044*/ 	.short	0x0006
        /*0046*/ 	.short	0x0028
        /*0048*/ 	.byte	0x00, 0xf0, 0x11, 0x00


	//----- nvinfo : EIATTR_KPARAM_INFO
	.align		4
.L_313:
        /*004c*/ 	.byte	0x04, 0x17
        /*004e*/ 	.short	(.L_315 - .L_314)
.L_314:
        /*0050*/ 	.word	0x00000000
        /*0054*/ 	.short	0x0005
        /*0056*/ 	.short	0x0024
        /*0058*/ 	.byte	0x00, 0xf0, 0x11, 0x00


	//----- nvinfo : EIATTR_KPARAM_INFO
	.align		4
.L_315:
        /*005c*/ 	.byte	0x04, 0x17
        /*005e*/ 	.short	(.L_317 - .L_316)
.L_316:
        /*0060*/ 	.word	0x00000000
        /*0064*/ 	.short	0x0004
        /*0066*/ 	.short	0x0020
        /*0068*/ 	.byte	0x00, 0xf0, 0x11, 0x00


	//----- nvinfo : EIATTR_KPARAM_INFO
	.align		4
.L_317:
        /*006c*/ 	.byte	0x04, 0x17
        /*006e*/ 	.short	(.L_319 - .L_318)
.L_318:
        /*0070*/ 	.word	0x00000000
        /*0074*/ 	.short	0x0003
        /*0076*/ 	.short	0x0018
        /*0078*/ 	.byte	0x00, 0xf0, 0x21, 0x00


	//----- nvinfo : EIATTR_KPARAM_INFO
	.align		4
.L_319:
        /*007c*/ 	.byte	0x04, 0x17
        /*007e*/ 	.short	(.L_321 - .L_320)
.L_320:
        /*0080*/ 	.word	0x00000000
        /*0084*/ 	.short	0x0002
        /*0086*/ 	.short	0x0010
        /*0088*/ 	.byte	0x00, 0xf0, 0x21, 0x00


	//----- nvinfo : EIATTR_KPARAM_INFO
	.align		4
.L_321:
        /*008c*/ 	.byte	0x04, 0x17
        /*008e*/ 	.short	(.L_323 - .L_322)
.L_322:
        /*0090*/ 	.word	0x00000000
        /*0094*/ 	.short	0x0001
        /*0096*/ 	.short	0x0008
        /*0098*/ 	.byte	0x00, 0xf0, 0x21, 0x00


	//----- nvinfo : EIATTR_KPARAM_INFO
	.align		4
.L_323:
        /*009c*/ 	.byte	0x04, 0x17
        /*009e*/ 	.short	(.L_325 - .L_324)
.L_324:
        /*00a0*/ 	.word	0x00000000
        /*00a4*/ 	.short	0x0000
        /*00a6*/ 	.short	0x0000
        /*00a8*/ 	.byte	0x00, 0xf0, 0x21, 0x00


	//----- nvinfo : EIATTR_MAXREG_COUNT
	.align		4
.L_325:
        /*00ac*/ 	.byte	0x03, 0x1b
        /*00ae*/ 	.short	0x00ff


	//----- nvinfo : EIATTR_NUM_BARRIERS
	.align		4
        /*00b0*/ 	.byte	0x02, 0x4c
        /*00b2*/ 	.byte	0x01
	.zero		1


	//----- nvinfo : EIATTR_MERCURY_ISA_VERSION
	.align		4
        /*00b4*/ 	.byte	0x03, 0x5f
        /*00b6*/ 	.short	0x0000


	//----- nvinfo : EIATTR_COOP_GROUP_MASK_REGIDS
	.align		4
        /*00b8*/ 	.byte	0x04, 0x29
        /*00ba*/ 	.short	(.L_327 - .L_326)


	//   ....[0]....
.L_326:
        /*00bc*/ 	.word	0xffffffff


	//   ....[1]....
        /*00c0*/ 	.word	0xffffffff


	//   ....[2]....
        /*00c4*/ 	.word	0xffffffff


	//   ....[3]....
        /*00c8*/ 	.word	0xffffffff


	//----- nvinfo : EIATTR_COOP_GROUP_INSTR_OFFSETS
	.align		4
.L_327:
        /*00cc*/ 	.byte	0x04, 0x28
        /*00ce*/ 	.short	(.L_329 - .L_328)


	//   ....[0]....
.L_328:
        /*00d0*/ 	.word	0x000009e0


	//   ....[1]....
        /*00d4*/ 	.word	0x00000ac0


	//   ....[2]....
        /*00d8*/ 	.word	0x00001040


	//   ....[3]....
        /*00dc*/ 	.word	0x000010f0


	//----- nvinfo : EIATTR_EXIT_INSTR_OFFSETS
	.align		4
.L_329:
        /*00e0*/ 	.byte	0x04, 0x1c
        /*00e2*/ 	.short	(.L_331 - .L_330)


	//   ....[0]....
.L_330:
        /*00e4*/ 	.word	0x000011d0


	//   ....[1]....
        /*00e8*/ 	.word	0x00001390


	//   ....[2]....
        /*00ec*/ 	.word	0x00001480


	//   ....[3]....
        /*00f0*/ 	.word	0x000014b0


	//   ....[4]....
        /*00f4*/ 	.word	0x000015b0


	//   ....[5]....
        /*00f8*/ 	.word	0x00001750


	//   ....[6]....
        /*00fc*/ 	.word	0x00001800


	//   ....[7]....
        /*0100*/ 	.word	0x00001950


	//   ....[8]....
        /*0104*/ 	.word	0x00001a20


	//   ....[9]....
        /*0108*/ 	.word	0x00001a50


	//   ....[10]....
        /*010c*/ 	.word	0x00001b30


	//   ....[11]....
        /*0110*/ 	.word	0x00001c90


	//   ....[12]....
        /*0114*/ 	.word	0x00001d10


	//   ....[13]....
        /*0118*/ 	.word	0x00001e40


	//   ....[14]....
        /*011c*/ 	.word	0x00001ef0


	//   ....[15]....
        /*0120*/ 	.word	0x00001f20


	//   ....[16]....
        /*0124*/ 	.word	0x00001fe0


	//   ....[17]....
        /*0128*/ 	.word	0x00002120


	//----- nvinfo : EIATTR_CRS_STACK_SIZE
	.align		4
.L_331:
        /*012c*/ 	.byte	0x04, 0x1e
        /*012e*/ 	.short	(.L_333 - .L_332)
.L_332:
        /*0130*/ 	.word	0x00000000
.L_333:


//--------------------- .nv.info._Z17layer_norm_kernelILi9EEvPK6__halfS2_S2_PS0_ffiib --------------------------
	.section	.nv.info._Z17layer_norm_kernelILi9EEvPK6__halfS2_S2_PS0_ffiib,"",@"SHT_CUDA_INFO"
	.sectionflags	@""
	.align	4


	//----- nvinfo : EIATTR_CUDA_API_VERSION
	.align		4
        /*0000*/ 	.byte	0x04, 0x37
        /*0002*/ 	.short	(.L_335 - .L_334)
.L_334:
        /*0004*/ 	.word	0x00000082


	//----- nvinfo : EIATTR_SW2861232_WAR
	.align		4
.L_335:
        /*0008*/ 	.byte	0x01, 0x35
	.zero		2


	//----- nvinfo : EIATTR_PARAM_CBANK
	.align		4
        /*000c*/ 	.byte	0x04, 0x0a
        /*000e*/ 	.short	(.L_337 - .L_336)
	.align		4
.L_336:
        /*0010*/ 	.word	index@(.nv.constant0._Z17layer_norm_kernelILi9EEvPK6__halfS2_S2_PS0_ffiib)
        /*0014*/ 	.short	0x0160
        /*0016*/ 	.short	0x0031


	//----- nvinfo : EIATTR_CBANK_PARAM_SIZE
	.align		4
.L_337:
        /*0018*/ 	.byte	0x03, 0x19
        /*001a*/ 	.short	0x0031


	//----- nvinfo : EIATTR_KPARAM_INFO
	.align		4
        /*001c*/ 	.byte	0x04, 0x17
        /*001e*/ 	.short	(.L_339 - .L_338)
.L_338:
        /*0020*/ 	.word	0x00000000
        /*0024*/ 	.short	0x0008
        /*0026*/ 	.short	0x0030
        /*0028*/ 	.byte	0x00, 0xf0, 0x05, 0x00


	//----- nvinfo : EIATTR_KPARAM_INFO
	.align		4
.L_339:
        /*002c*/ 	.byte	0x04, 0x17
        /*002e*/ 	.short	(.L_341 - .L_340)
.L_340:
        /*0030*/ 	.word	0x00000000
        /*0034*/ 	.short	0x0007
        /*0036*/ 	.short	0x002c
        /*0038*/ 	.byte	0x00, 0xf0, 0x11, 0x00


	//----- nvinfo : EIATTR_KPARAM_INFO
	.align		4
.L_341:
        /*003c*/ 	.byte	0x04, 0x17
        /*003e*/ 	.short	(.L_343 - .L_342)
.L_342:
        /*0040*/ 	.word	0x00000000
        /*0044*/ 	.short	0x0006
        /*0046*/ 	.short	0x0028
        /*0048*/ 	.byte	0x00, 0xf0, 0x11, 0x00


	//----- nvinfo : EIATTR_KPARAM_INFO
	.align		4
.L_343:
        /*004c*/ 	.byte	0x04, 0x17
        /*004e*/ 	.short	(.L_345 - .L_344)
.L_344:
        /*0050*/ 	.word	0x00000000
        /*0054*/ 	.short	0x0005
        /*0056*/ 	.short	0x0024
        /*0058*/ 	.byte	0x00, 0xf0, 0x11, 0x00


	//----- nvinfo : EIATTR_KPARAM_INFO
	.align		4
.L_345:
        /*005c*/ 	.byte	0x04, 0x17
        /*005e*/ 	.short	(.L_347 - .L_346)
.L_346:
        /*0060*/ 	.word	0x00000000
        /*0064*/ 	.short	0x0004
        /*0066*/ 	.short	0x0020
        /*0068*/ 	.byte	0x00, 0xf0, 0x11, 0x00


	//----- nvinfo : EIATTR_KPARAM_INFO
	.align		4
.L_347:
        /*006c*/ 	.byte	0x04, 0x17
        /*006e*/ 	.short	(.L_349 - .L_348)
.L_348:
        /*0070*/ 	.word	0x00000000
        /*0074*/ 	.short	0x0003
        /*0076*/ 	.short	0x0018
        /*0078*/ 	.byte	0x00, 0xf0, 0x21, 0x00


	//----- nvinfo : EIATTR_KPARAM_INFO
	.align		4
.L_349:
        /*007c*/ 	.byte	0x04, 0x17
        /*007e*/ 	.short	(.L_351 - .L_350)
.L_350:
        /*0080*/ 	.word	0x00000000
        /*0084*/ 	.short	0x0002
        /*0086*/ 	.short	0x0010
        /*0088*/ 	.byte	0x00, 0xf0, 0x21, 0x00


	//----- nvinfo : EIATTR_KPARAM_INFO
	.align		4
.L_351:
        /*008c*/ 	.byte	0x04, 0x17
        /*008e*/ 	.short	(.L_353 - .L_352)
.L_352:
        /*0090*/ 	.word	0x00000000
        /*0094*/ 	.short	0x0001
        /*0096*/ 	.short	0x0008
        /*0098*/ 	.byte	0x00, 0xf0, 0x21, 0x00


	//----- nvinfo : EIATTR_KPARAM_INFO
	.align		4
.L_353:
        /*009c*/ 	.byte	0x04, 0x17
        /*009e*/ 	.short	(.L_355 - .L_354)
.L_354:
        /*00a0*/ 	.word	0x00000000
        /*00a4*/ 	.short	0x0000
        /*00a6*/ 	.short	0x0000
        /*00a8*/ 	.byte	0x00, 0xf0, 0x21, 0x00


	//----- nvinfo : EIATTR_MAXREG_COUNT
	.align		4
.L_355:
        /*00ac*/ 	.byte	0x03, 0x1b
        /*00ae*/ 	.short	0x00ff


	//----- nvinfo : EIATTR_NUM_BARRIERS
	.align		4
        /*00b0*/ 	.byte	0x02, 0x4c
        /*00b2*/ 	.byte	0x01
	.zero		1


	//----- nvinfo : EIATTR_MERCURY_ISA_VERSION
	.align		4
        /*00b4*/ 	.byte	0x03, 0x5f
        /*00b6*/ 	.short	0x0000


	//----- nvinfo : EIATTR_COOP_GROUP_MASK_REGIDS
	.align		4
        /*00b8*/ 	.byte	0x04, 0x29
        /*00ba*/ 	.short	(.L_357 - .L_356)


	//   ....[0]....
.L_356:
        /*00bc*/ 	.word	0xffffffff


	//   ....[1]....
        /*00c0*/ 	.word	0xffffffff


	//   ....[2]....
        /*00c4*/ 	.word	0xffffffff


	//   ....[3]....
        /*00c8*/ 	.word	0xffffffff


	//----- nvinfo : EIATTR_COOP_GROUP_INSTR_OFFSETS
	.align		4
.L_357:
        /*00cc*/ 	.byte	0x04, 0x28
        /*00ce*/ 	.short	(.L_359 - .L_358)


	//   ....[0]....
.L_358:
        /*00d0*/ 	.word	0x00000910


	//   ....[1]....
        /*00d4*/ 	.word	0x00000a00


	//   ....[2]....
        /*00d8*/ 	.word	0x00000ef0


	//   ....[3]....
        /*00dc*/ 	.word	0x00000fa0


	//----- nvinfo : EIATTR_EXIT_INSTR_OFFSETS
	.align		4
.L_359:
        /*00e0*/ 	.byte	0x04, 0x1c
        /*00e2*/ 	.short	(.L_361 - .L_360)


	//   ....[0]....
.L_360:
        /*00e4*/ 	.word	0x00001080


	//   ....[1]....
        /*00e8*/ 	.word	0x00001230


	//   ....[2]....
        /*00ec*/ 	.word	0x00001260


	//   ....[3]....
        /*00f0*/ 	.word	0x00001370


	//   ....[4]....
        /*00f4*/ 	.word	0x00001470


	//   ....[5]....
        /*00f8*/ 	.word	0x00001620


	//   ....[6]....
        /*00fc*/ 	.word	0x000016d0


	//   ....[7]....
        /*0100*/ 	.word	0x000017f0


	//   ....[8]....
        /*0104*/ 	.word	0x00001820


	//   ....[9]....
        /*0108*/ 	.word	0x00001910


	//   ....[10]....
        /*010c*/ 	.word	0x000019f0


	//   ....[11]....
        /*0110*/ 	.word	0x00001b60


	//   ....[12]....
        /*0114*/ 	.word	0x00001be0


	//   ....[13]....
        /*0118*/ 	.word	0x00001ce0


	//   ....[14]....
        /*011c*/ 	.word	0x00001d10


	//   ....[15]....
        /*0120*/ 	.word	0x00001de0


	//   ....[16]....
        /*0124*/ 	.word	0x00001ea0


	//   ....[17]....
        /*0128*/ 	.word	0x00001ff0


	//----- nvinfo : EIATTR_CRS_STACK_SIZE
	.align		4
.L_361:
        /*012c*/ 	.byte	0x04, 0x1e
        /*012e*/ 	.short	(.L_363 - .L_362)
.L_362:
        /*0130*/ 	.word	0x00000000
.L_363:


//--------------------- .nv.info._Z17layer_norm_kernelILi8EEvPK6__halfS2_S2_PS0_ffiib --------------------------
	.section	.nv.info._Z17layer_norm_kernelILi8EEvPK6__halfS2_S2_PS0_ffiib,"",@"SHT_CUDA_INFO"
	.sectionflags	@""
	.align	4


	//----- nvinfo : EIATTR_CUDA_API_VERSION
	.align		4
        /*0000*/ 	.byte	0x04, 0x37
        /*0002*/ 	.short	(.L_365 - .L_364)
.L_364:
        /*0004*/ 	.word	0x00000082


	//----- nvinfo : EIATTR_SW2861232_WAR
	.align		4
.L_365:
        /*0008*/ 	.byte	0x01, 0x35
	.zero		2


	//----- nvinfo : EIATTR_PARAM_CBANK
	.align		4
        /*000c*/ 	.byte	0x04, 0x0a
        /*000e*/ 	.short	(.L_367 - .L_366)
	.align		4
.L_366:
        /*0010*/ 	.word	index@(.nv.constant0._Z17layer_norm_kernelILi8EEvPK6__halfS2_S2_PS0_ffiib)
        /*0014*/ 	.short	0x0160
        /*0016*/ 	.short	0x0031


	//----- nvinfo : EIATTR_CBANK_PARAM_SIZE
	.align		4
.L_367:
        /*0018*/ 	.byte	0x03, 0x19
        /*001a*/ 	.short	0x0031


	//----- nvinfo : EIATTR_KPARAM_INFO
	.align		4
        /*001c*/ 	.byte	0x04, 0x17
        /*001e*/ 	.short	(.L_369 - .L_368)
.L_368:
        /*0020*/ 	.word	0x00000000
        /*0024*/ 	.short	0x0008
        /*0026*/ 	.short	0x0030
        /*0028*/ 	.byte	0x00, 0xf0, 0x05, 0x00


	//----- nvinfo : EIATTR_KPARAM_INFO
	.align		4
.L_369:
        /*002c*/ 	.byte	0x04, 0x17
        /*002e*/ 	.short	(.L_371 - .L_370)
.L_370:
        /*0030*/ 	.word	0x00000000
        /*0034*/ 	.short	0x0007
        /*0036*/ 	.short	0x002c
        /*0038*/ 	.byte	0x00, 0xf0, 0x11, 0x00


	//----- nvinfo : EIATTR_KPARAM_INFO
	.align		4
.L_371:
        /*003c*/ 	.byte	0x04, 0x17
        /*003e*/ 	.short	(.L_373 - .L_372)
.L_372:
        /*0040*/ 	.word	0x00000000
        /*0044*/ 	.short	0x0006
        /*0046*/ 	.short	0x0028
        /*0048*/ 	.byte	0x00, 0xf0, 0x11, 0x00


	//----- nvinfo : EIATTR_KPARAM_INFO
	.align		4
.L_373:
        /*004c*/ 	.byte	0x04, 0x17
        /*004e*/ 	.short	(.L_375 - .L_374)
.L_374:
        /*0050*/ 	.word	0x00000000
        /*0054*/ 	.short	0x0005
        /*0056*/ 	.short	0x0024
        /*0058*/ 	.byte	0x00, 0xf0, 0x11, 0x00


	//----- nvinfo : EIATTR_KPARAM_INFO
	.align		4
.L_375:
        /*005c*/ 	.byte	0x04, 0x17
        /*005e*/ 	.short	(.L_377 - .L_376)
.L_376:
        /*0060*/ 	.word	0x00000000
        /*0064*/ 	.short	0x0004
        /*0066*/ 	.short	0x0020
        /*0068*/ 	.byte	0x00, 0xf0, 0x11, 0x00


	//----- nvinfo : EIATTR_KPARAM_INFO
	.align		4
.L_377:
        /*006c*/ 	.byte	0x04, 0x17
        /*006e*/ 	.short	(.L_379 - .L_378)
.L_378:
        /*0070*/ 	.word	0x00000000
        /*0074*/ 	.short	0x0003
        /*0076*/ 	.short	0x0018
        /*0078*/ 	.byte	0x00, 0xf0, 0x21, 0x00


	//----- nvinfo : EIATTR_KPARAM_INFO
	.align		4
.L_379:
        /*007c*/ 	.byte	0x04, 0x17
        /*007e*/ 	.short	(.L_381 - .L_380)
.L_380:
        /*0080*/ 	.word	0x00000000
        /*0084*/ 	.short	0x0002
        /*0086*/ 	.short	0x0010
        /*0088*/ 	.byte	0x00, 0xf0, 0x21, 0x00


	//----- nvinfo : EIATTR_KPARAM_INFO
	.align		4
.L_381:
        /*008c*/ 	.byte	0x04, 0x17
        /*008e*/ 	.short	(.L_383 - .L_382)
.L_382:
        /*0090*/ 	.word	0x00000000
        /*0094*/ 	.short	0x0001
        /*0096*/ 	.short	0x0008
        /*0098*/ 	.byte	0x00, 0xf0, 0x21, 0x00


	//----- nvinfo : EIATTR_KPARAM_INFO
	.align		4
.L_383:
        /*009c*/ 	.byte	0x04, 0x17
        /*009e*/ 	.short	(.L_385 - .L_384)
.L_384:
        /*00a0*/ 	.word	0x00000000
        /*00a4*/ 	.short	0x0000
        /*00a6*/ 	.short	0x0000
        /*00a8*/ 	.byte	0x00, 0xf0, 0x21, 0x00


	//----- nvinfo : EIATTR_MAXREG_COUNT
	.align		4
.L_385:
        /*00ac*/ 	.byte	0x03, 0x1b
        /*00ae*/ 	.short	0x00ff


	//----- nvinfo : EIATTR_NUM_BARRIERS
	.align		4
        /*00b0*/ 	.byte	0x02, 0x4c
        /*00b2*/ 	.byte	0x01
	.zero		1


	//----- nvinfo : EIATTR_MERCURY_ISA_VERSION
	.align		4
        /*00b4*/ 	.byte	0x03, 0x5f
        /*00b6*/ 	.short	0x0000


	//----- nvinfo : EIATTR_COOP_GROUP_MASK_REGIDS
	.align		4
        /*00b8*/ 	.byte	0x04, 0x29
        /*00ba*/ 	.short	(.L_387 - .L_386)


	//   ....[0]....
.L_386:
        /*00bc*/ 	.word	0xffffffff


	//   ....[1]....
        /*00c0*/ 	.word	0xffffffff


	//   ....[2]....
        /*00c4*/ 	.word	0xffffffff


	//   ....[3]....
        /*00c8*/ 	.word	0xffffffff


	//----- nvinfo : EIATTR_COOP_GROUP_INSTR_OFFSETS
	.align		4
.L_387:
        /*00cc*/ 	.byte	0x04, 0x28
        /*00ce*/ 	.short	(.L_389 - .L_388)


	//   ....[0]....
.L_388:
        /*00d0*/ 	.word	0x00000830


	//   ....[1]....
        /*00d4*/ 	.word	0x00000900


	//   ....[2]....
        /*00d8*/ 	.word	0x00000d80


	//   ....[3]....
        /*00dc*/ 	.word	0x00000e40


	//----- nvinfo : EIATTR_EXIT_INSTR_OFFSETS
	.align		4
.L_389:
        /*00e0*/ 	.byte	0x04, 0x1c
        /*00e2*/ 	.short	(.L_391 - .L_390)


	//   ....[0]....
.L_390:
        /*00e4*/ 	.word	0x00000f70


	//   ....[1]....
        /*00e8*/ 	.word	0x00001120


	//   ....[2]....
        /*00ec*/ 	.word	0x00001220


	//   ....[3]....
        /*00f0*/ 	.word	0x00001340


	//   ....[4]....
        /*00f4*/ 	.word	0x000014b0


	//   ....[5]....
        /*00f8*/ 	.word	0x000015c0


	//   ....[6]....
        /*00fc*/ 	.word	0x000016d0


	//   ....[7]....
        /*0100*/ 	.word	0x000017b0


	//   ....[8]....
        /*0104*/ 	.word	0x000018b0


	//   ....[9]....
        /*0108*/ 	.word	0x000019e0


	//   ....[10]....
        /*010c*/ 	.word	0x00001ac0


	//   ....[11]....
        /*0110*/ 	.word	0x00001bb0


	//   ....[12]....
        /*0114*/ 	.word	0x00001c70


	//   ....[13]....
        /*0118*/ 	.word	0x00001d50


	//   ....[14]....
        /*011c*/ 	.word	0x00001e60


	//----- nvinfo : EIATTR_CRS_STACK_SIZE
	.align		4
.L_391:
        /*0120*/ 	.byte	0x04, 0x1e
        /*0122*/ 	.short	(.L_393 - .L_392)
.L_392:
        /*0124*/ 	.word	0x00000000
.L_393:


//--------------------- .nv.info._Z17layer_norm_kernelILi7EEvPK6__halfS2_S2_PS0_ffiib --------------------------
	.section	.nv.info._Z17layer_norm_kernelILi7EEvPK6__halfS2_S2_PS0_ffiib,"",@"SHT_CUDA_INFO"
	.sectionflags	@""
	.align	4


	//----- nvinfo : EIATTR_CUDA_API_VERSION
	.align		4
        /*0000*/ 	.byte	0x04, 0x37
        /*0002*/ 	.short	(.L_395 - .L_394)
.L_394:
        /*0004*/ 	.word	0x00000082


	//----- nvinfo : EIATTR_SW2861232_WAR
	.align		4
.L_395:
        /*0008*/ 	.byte	0x01, 0x35
	.zero		2


	//----- nvinfo : EIATTR_PARAM_CBANK
	.align		4
        /*000c*/ 	.byte	0x04, 0x0a
        /*000e*/ 	.short	(.L_397 - .L_396)
	.align		4
.L_396:
        /*0010*/ 	.word	index@(.nv.constant0._Z17layer_norm_kernelILi7EEvPK6__halfS2_S2_PS0_ffiib)
        /*0014*/ 	.short	0x0160
        /*0016*/ 	.short	0x0031


	//----- nvinfo : EIATTR_CBANK_PARAM_SIZE
	.align		4
.L_397:
        /*0018*/ 	.byte	0x03, 0x19
        /*001a*/ 	.short	0x0031


	//----- nvinfo : EIATTR_KPARAM_INFO
	.align		4
        /*001c*/ 	.byte	0x04, 0x17
        /*001e*/ 	.short	(.L_399 - .L_398)
.L_398:
        /*0020*/ 	.word	0x00000000
        /*0024*/ 	.short	0x0008
        /*0026*/ 	.short	0x0030
        /*0028*/ 	.byte	0x00, 0xf0, 0x05, 0x00


	//----- nvinfo : EIATTR_KPARAM_INFO
	.align		4
.L_399:
        /*002c*/ 	.byte	0x04, 0x17
        /*002e*/ 	.short	(.L_401 - .L_400)
.L_400:
        /*0030*/ 	.word	0x00000000
        /*0034*/ 	.short	0x0007
        /*0036*/ 	.short	0x002c
        /*0038*/ 	.byte	0x00, 0xf0, 0x11, 0x00


	//----- nvinfo : EIATTR_KPARAM_INFO
	.align		4
.L_401:
        /*003c*/ 	.byte	0x04, 0x17
        /*003e*/ 	.short	(.L_403 - .L_402)
.L_402:
        /*0040*/ 	.word	0x00000000
        /*0044*/ 	.short	0x0006
        /*0046*/ 	.short	0x0028
        /*0048*/ 	.byte	0x00, 0xf0, 0x11, 0x00


	//----- nvinfo : EIATTR_KPARAM_INFO
	.align		4
.L_403:
        /*004c*/ 	.byte	0x04, 0x17
        /*004e*/ 	.short	(.L_405 - .L_404)
.L_404:
        /*0050*/ 	.word	0x00000000
        /*0054*/ 	.short	0x0005
        /*0056*/ 	.short	0x0024
        /*0058*/ 	.byte	0x00, 0xf0, 0x11, 0x00


	//----- nvinfo : EIATTR_KPARAM_INFO
	.align		4
.L_405:
        /*005c*/ 	.byte	0x04, 0x17
        /*005e*/ 	.short	(.L_407 - .L_406)
.L_406:
        /*0060*/ 	.word	0x00000000
        /*0064*/ 	.short	0x0004
        /*0066*/ 	.short	0x0020
        /*0068*/ 	.byte	0x00, 0xf0, 0x11, 0x00


	//----- nvinfo : EIATTR_KPARAM_INFO
	.align		4
.L_407:
        /*006c*/ 	.byte	0x04, 0x17
        /*006e*/ 	.short	(.L_409 - .L_408)
.L_408:
        /*0070*/ 	.word	0x00000000
        /*0074*/ 	.short	0x0003
        /*0076*/ 	.short	0x0018
        /*0078*/ 	.byte	0x00, 0xf0, 0x21, 0x00


	//----- nvinfo : EIATTR_KPARAM_INFO
	.align		4
.L_409:
        /*007c*/ 	.byte	0x04, 0x17
        /*007e*/ 	.short	(.L_411 - .L_410)
.L_410:
        /*0080*/ 	.word	0x00000000
        /*0084*/ 	.short	0x0002
        /*0086*/ 	.short	0x0010
        /*0088*/ 	.byte	0x00, 0xf0, 0x21, 0x00


	//----- nvinfo : EIATTR_KPARAM_INFO
	.align		4
.L_411:
        /*008c*/ 	.byte	0x04, 0x17
        /*008e*/ 	.short	(.L_413 - .L_412)
.L_412:
        /*0090*/ 	.word	0x00000000
        /*0094*/ 	.short	0x0001
        /*0096*/ 	.short	0x0008
        /*0098*/ 	.byte	0x00, 0xf0, 0x21, 0x00


	//----- nvinfo : EIATTR_KPARAM_INFO
	.align		4
.L_413:
        /*009c*/ 	.byte	0x04, 0x17
        /*009e*/ 	.short	(.L_415 - .L_414)
.L_414:
        /*00a0*/ 	.word	0x00000000
        /*00a4*/ 	.short	0x0000
        /*00a6*/ 	.short	0x0000
        /*00a8*/ 	.byte	0x00, 0xf0, 0x21, 0x00


	//----- nvinfo : EIATTR_MAXREG_COUNT
	.align		4
.L_415:
        /*00ac*/ 	.byte	0x03, 0x1b
        /*00ae*/ 	.short	0x00ff


	//----- nvinfo : EIATTR_NUM_BARRIERS
	.align		4
        /*00b0*/ 	.byte	0x02, 0x4c
        /*00b2*/ 	.byte	0x01
	.zero		1


	//----- nvinfo : EIATTR_MERCURY_ISA_VERSION
	.align		4
        /*00b4*/ 	.byte	0x03, 0x5f
        /*00b6*/ 	.short	0x0000


	//----- nvinfo : EIATTR_COOP_GROUP_MASK_REGIDS
	.align		4
        /*00b8*/ 	.byte	0x04, 0x29
        /*00ba*/ 	.short	(.L_417 - .L_416)


	//   ....[0]....
.L_416:
        /*00bc*/ 	.word	0xffffffff


	//   ....[1]....
        /*00c0*/ 	.word	0xffffffff


	//   ....[2]....
        /*00c4*/ 	.word	0xffffffff


	//   ....[3]....
        /*00c8*/ 	.word	0xffffffff


	//----- nvinfo : EIATTR_COOP_GROUP_INSTR_OFFSETS
	.align		4
.L_417:
        /*00cc*/ 	.byte	0x04, 0x28
        /*00ce*/ 	.short	(.L_419 - .L_418)


	//   ....[0]....
.L_418:
        /*00d0*/ 	.word	0x00000770


	//   ....[1]....
        /*00d4*/ 	.word	0x00000850


	//   ....[2]....
        /*00d8*/ 	.word	0x00000c50


	//   ....[3]....
        /*00dc*/ 	.word	0x00000d00


	//----- nvinfo : EIATTR_EXIT_INSTR_OFFSETS
	.align		4
.L_419:
        /*00e0*/ 	.byte	0x04, 0x1c
        /*00e2*/ 	.short	(.L_421 - .L_420)


	//   ....[0]....
.L_420:
        /*00e4*/ 	.word	0x00000de0


	//   ....[1]....
        /*00e8*/ 	.word	0x00000fc0


	//   ....[2]....
        /*00ec*/ 	.word	0x000010d0


	//   ....[3]....
        /*00f0*/ 	.word	0x000011d0


	//   ....[4]....
        /*00f4*/ 	.word	0x000011f0


	//   ....[5]....
        /*00f8*/ 	.word	0x000013a0


	//   ....[6]....
        /*00fc*/ 	.word	0x00001450


	//   ....[7]....
        /*0100*/ 	.word	0x00001580


	//   ....[8]....
        /*0104*/ 	.word	0x00001670


	//   ....[9]....
        /*0108*/ 	.word	0x00001750


	//   ....[10]....
        /*010c*/ 	.word	0x00001770


	//   ....[11]....
        /*0110*/ 	.word	0x000018e0


	//   ....[12]....
        /*0114*/ 	.word	0x00001960


	//   ....[13]....
        /*0118*/ 	.word	0x00001a70


	//   ....[14]....
        /*011c*/ 	.word	0x00001b40


	//   ....[15]....
        /*0120*/ 	.word	0x00001c00


	//   ....[16]....
        /*0124*/ 	.word	0x00001c20


	//   ....[17]....
        /*0128*/ 	.word	0x00001d70


	//----- nvinfo : EIATTR_CRS_STACK_SIZE
	.align		4
.L_421:
        /*012c*/ 	.byte	0x04, 0x1e
        /*012e*/ 	.short	(.L_423 - .L_422)
.L_422:
        /*0130*/ 	.word	0x00000000
.L_423:


//--------------------- .nv.info._Z17layer_norm_kernelILi6EEvPK6__halfS2_S2_PS0_ffiib --------------------------
	.section	.nv.info._Z17layer_norm_kernelILi6EEvPK6__halfS2_S2_PS0_ffiib,"",@"SHT_CUDA_INFO"
	.sectionflags	@""
	.align	4


	//----- nvinfo : EIATTR_CUDA_API_VERSION
	.align		4
        /*0000*/ 	.byte	0x04, 0x37
        /*0002*/ 	.short	(.L_425 - .L_424)
.L_424:
        /*0004*/ 	.word	0x00000082


	//----- nvinfo : EIATTR_SW2861232_WAR
	.align		4
.L_425:
        /*0008*/ 	.byte	0x01, 0x35
	.zero		2


	//----- nvinfo : EIATTR_PARAM_CBANK
	.align		4
        /*000c*/ 	.byte	0x04, 0x0a
        /*000e*/ 	.short	(.L_427 - .L_426)
	.align		4
.L_426:
        /*0010*/ 	.word	index@(.nv.constant0._Z17layer_norm_kernelILi6EEvPK6__halfS2_S2_PS0_ffiib)
        /*0014*/ 	.short	0x0160
        /*0016*/ 	.short	0x0031


	//----- nvinfo : EIATTR_CBANK_PARAM_SIZE
	.align		4
.L_427:
        /*0018*/ 	.byte	0x03, 0x19
        /*001a*/ 	.short	0x0031


	//----- nvinfo : EIATTR_KPARAM_INFO
	.align		4
        /*001c*/ 	.byte	0x04, 0x17
        /*001e*/ 	.short	(.L_429 - .L_428)
.L_428:
        /*0020*/ 	.word	0x00000000
        /*0024*/ 	.short	0x0008
        /*0026*/ 	.short	0x0030
        /*0028*/ 	.byte	0x00, 0xf0, 0x05, 0x00


	//----- nvinfo : EIATTR_KPARAM_INFO
	.align		4
.L_429:
        /*002c*/ 	.byte	0x04, 0x17
        /*002e*/ 	.short	(.L_431 - .L_430)
.L_430:
        /*0030*/ 	.word	0x00000000
        /*0034*/ 	.short	0x0007
        /*0036*/ 	.short	0x002c
        /*0038*/ 	.byte	0x00, 0xf0, 0x11, 0x00


	//----- nvinfo : EIATTR_KPARAM_INFO
	.align		4
.L_431:
        /*003c*/ 	.byte	0x04, 0x17
        /*003e*/ 	.short	(.L_433 - .L_432)
.L_432:
        /*0040*/ 	.word	0x00000000
        /*0044*/ 	.short	0x0006
        /*0046*/ 	.short	0x0028
        /*0048*/ 	.byte	0x00, 0xf0, 0x11, 0x00


	//----- nvinfo : EIATTR_KPARAM_INFO
	.align		4
.L_433:
        /*004c*/ 	.byte	0x04, 0x17
        /*004e*/ 	.short	(.L_435 - .L_434)
.L_434:
        /*0050*/ 	.word	0x00000000
        /*0054*/ 	.short	0x0005
        /*0056*/ 	.short	0x0024
        /*0058*/ 	.byte	0x00, 0xf0, 0x11, 0x00


	//----- nvinfo : EIATTR_KPARAM_INFO
	.align		4
.L_435:
        /*005c*/ 	.byte	0x04, 0x17
        /*005e*/ 	.short	(.L_437 - .L_436)
.L_436:
        /*0060*/ 	.word	0x00000000
        /*0064*/ 	.short	0x0004
        /*0066*/ 	.short	0x0020
        /*0068*/ 	.byte	0x00, 0xf0, 0x11, 0x00


	//----- nvinfo : EIATTR_KPARAM_INFO
	.align		4
.L_437:
        /*006c*/ 	.byte	0x04, 0x17
        /*006e*/ 	.short	(.L_439 - .L_438)
.L_438:
        /*0070*/ 	.word	0x00000000
        /*0074*/ 	.short	0x0003
        /*0076*/ 	.short	0x0018
        /*0078*/ 	.byte	0x00, 0xf0, 0x21, 0x00


	//----- nvinfo : EIATTR_KPARAM_INFO
	.align		4
.L_439:
        /*007c*/ 	.byte	0x04, 0x17
        /*007e*/ 	.short	(.L_441 - .L_440)
.L_440:
        /*0080*/ 	.word	0x00000000
        /*0084*/ 	.short	0x0002
        /*0086*/ 	.short	0x0010
        /*0088*/ 	.byte	0x00, 0xf0, 0x21, 0x00


	//----- nvinfo : EIATTR_KPARAM_INFO
	.align		4
.L_441:
        /*008c*/ 	.byte	0x04, 0x17
        /*008e*/ 	.short	(.L_443 - .L_442)
.L_442:
        /*0090*/ 	.word	0x00000000
        /*0094*/ 	.short	0x0001
        /*0096*/ 	.short	0x0008
        /*0098*/ 	.byte	0x00, 0xf0, 0x21, 0x00


	//----- nvinfo : EIATTR_KPARAM_INFO
	.align		4
.L_443:
        /*009c*/ 	.byte	0x04, 0x17
        /*009e*/ 	.short	(.L_445 - .L_444)
.L_444:
        /*00a0*/ 	.word	0x00000000
        /*00a4*/ 	.short	0x0000
        /*00a6*/ 	.short	0x0000
        /*00a8*/ 	.byte	0x00, 0xf0, 0x21, 0x00


	//----- nvinfo : EIATTR_MAXREG_COUNT
	.align		4
.L_445:
        /*00ac*/ 	.byte	0x03, 0x1b
        /*00ae*/ 	.short	0x00ff


	//----- nvinfo : EIATTR_NUM_BARRIERS
	.align		4
        /*00b0*/ 	.byte	0x02, 0x4c
        /*00b2*/ 	.byte	0x01
	.zero		1


	//----- nvinfo : EIATTR_MERCURY_ISA_VERSION
	.align		4
        /*00b4*/ 	.byte	0x03, 0x5f
        /*00b6*/ 	.short	0x0000


	//----- nvinfo : EIATTR_COOP_GROUP_MASK_REGIDS
	.align		4
        /*00b8*/ 	.byte	0x04, 0x29
        /*00ba*/ 	.short	(.L_447 - .L_446)


	//   ....[0]....
.L_446:
        /*00bc*/ 	.word	0xffffffff


	//   ....[1]....
        /*00c0*/ 	.word	0xffffffff


	//   ....[2]....
        /*00c4*/ 	.word	0xffffffff


	//   ....[3]....
        /*00c8*/ 	.word	0xffffffff


	//----- nvinfo : EIATTR_COOP_GROUP_INSTR_OFFSETS
	.align		4
.L_447:
        /*00cc*/ 	.byte	0x04, 0x28
        /*00ce*/ 	.short	(.L_449 - .L_448)


	//   ....[0]....
.L_448:
        /*00d0*/ 	.word	0x000006a0


	//   ....[1]....
        /*00d4*/ 	.word	0x00000780


	//   ....[2]....
        /*00d8*/ 	.word	0x00000b10


	//   ....[3]....
        /*00dc*/ 	.word	0x00000bb0


	//----- nvinfo : EIATTR_EXIT_INSTR_OFFSETS
	.align		4
.L_449:
        /*00e0*/ 	.byte	0x04, 0x1c
        /*00e2*/ 	.short	(.L_451 - .L_450)


	//   ....[0]....
.L_450:
        /*00e4*/ 	.word	0x00000c90


	//   ....[1]....
        /*00e8*/ 	.word	0x00000e70


	//   ....[2]....
        /*00ec*/ 	.word	0x00000f60


	//   ....[3]....
        /*00f0*/ 	.word	0x00000f90


	//   ....[4]....
        /*00f4*/ 	.word	0x00001090


	//   ....[5]....
        /*00f8*/ 	.word	0x00001230


	//   ....[6]....
        /*00fc*/ 	.word	0x000012e0


	//   ....[7]....
        /*0100*/ 	.word	0x00001430


	//   ....[8]....
        /*0104*/ 	.word	0x00001500


	//   ....[9]....
        /*0108*/ 	.word	0x00001530


	//   ....[10]....
        /*010c*/ 	.word	0x00001610


	//   ....[11]....
        /*0110*/ 	.word	0x00001770


	//   ....[12]....
        /*0114*/ 	.word	0x000017f0


	//   ....[13]....
        /*0118*/ 	.word	0x00001920


	//   ....[14]....
        /*011c*/ 	.word	0x000019d0


	//   ....[15]....
        /*0120*/ 	.word	0x00001a00


	//   ....[16]....
        /*0124*/ 	.word	0x00001ac0


	//   ....[17]....
        /*0128*/ 	.word	0x00001c00


	//----- nvinfo : EIATTR_CRS_STACK_SIZE
	.align		4
.L_451:
        /*012c*/ 	.byte	0x04, 0x1e
        /*012e*/ 	.short	(.L_453 - .L_452)
.L_452:
        /*0130*/ 	.word	0x00000000
.L_453:


//--------------------- .nv.info._Z17layer_norm_kernelILi5EEvPK6__halfS2_S2_PS0_ffiib --------------------------
	.section	.nv.info._Z17layer_norm_kernelILi5EEvPK6__halfS2_S2_PS0_ffiib,"",@"SHT_CUDA_INFO"
	.sectionflags	@""
	.align	4


	//----- nvinfo : EIATTR_CUDA_API_VERSION
	.align		4
        /*0000*/ 	.byte	0x04, 0x37
        /*0002*/ 	.short	(.L_455 - .L_454)
.L_454:
        /*0004*/ 	.word	0x00000082


	//----- nvinfo : EIATTR_SW2861232_WAR
	.align		4
.L_455:
        /*0008*/ 	.byte	0x01, 0x35
	.zero		2


	//----- nvinfo : EIATTR_PARAM_CBANK
	.align		4
        /*000c*/ 	.byte	0x04, 0x0a
        /*000e*/ 	.short	(.L_457 - .L_456)
	.align		4
.L_456:
        /*0010*/ 	.word	index@(.nv.constant0._Z17layer_norm_kernelILi5EEvPK6__halfS2_S2_PS0_ffiib)
        /*0014*/ 	.short	0x0160
        /*0016*/ 	.short	0x0031


	//----- nvinfo : EIATTR_CBANK_PARAM_SIZE
	.align		4
.L_457:
        /*0018*/ 	.byte	0x03, 0x19
        /*001a*/ 	.short	0x0031


	//----- nvinfo : EIATTR_KPARAM_INFO
	.align		4
        /*001c*/ 	.byte	0x04, 0x17
        /*001e*/ 	.short	(.L_459 - .L_458)
.L_458:
        /*0020*/ 	.word	0x00000000
        /*0024*/ 	.short	0x0008
        /*0026*/ 	.short	0x0030
        /*0028*/ 	.byte	0x00, 0xf0, 0x05, 0x00


	//----- nvinfo : EIATTR_KPARAM_INFO
	.align		4
.L_459:
        /*002c*/ 	.byte	0x04, 0x17
        /*002e*/ 	.short	(.L_461 - .L_460)
.L_460:
        /*0030*/ 	.word	0x00000000
        /*0034*/ 	.short	0x0007
        /*0036*/ 	.short	0x002c
        /*0038*/ 	.byte	0x00, 0xf0, 0x11, 0x00


	//----- nvinfo : EIATTR_KPARAM_INFO
	.align		4
.L_461:
        /*003c*/ 	.byte	0x04, 0x17
        /*003e*/ 	.short	(.L_463 - .L_462)
.L_462:
        /*0040*/ 	.word	0x00000000
        /*0044*/ 	.short	0x0006
        /*0046*/ 	.short	0x0028
        /*0048*/ 	.byte	0x00, 0xf0, 0x11, 0x00


	//----- nvinfo : EIATTR_KPARAM_INFO
	.align		4
.L_463:
        /*004c*/ 	.byte	0x04, 0x17
        /*004e*/ 	.short	(.L_465 - .L_464)
.L_464:
        /*0050*/ 	.word	0x00000000
        /*0054*/ 	.short	0x0005
        /*0056*/ 	.short	0x0024
        /*0058*/ 	.byte	0x00, 0xf0, 0x11, 0x00


	//----- nvinfo : EIATTR_KPARAM_INFO
	.align		4
.L_465:
        /*005c*/ 	.byte	0x04, 0x17
        /*005e*/ 	.short	(.L_467 - .L_466)
.L_466:
        /*0060*/ 	.word	0x00000000
        /*0064*/ 	.short	0x0004
        /*0066*/ 	.short	0x0020
        /*0068*/ 	.byte	0x00, 0xf0, 0x11, 0x00


	//----- nvinfo : EIATTR_KPARAM_INFO
	.align		4
.L_467:
        /*006c*/ 	.byte	0x04, 0x17
        /*006e*/ 	.short	(.L_469 - .L_468)
.L_468:
        /*0070*/ 	.word	0x00000000
        /*0074*/ 	.short	0x0003
        /*0076*/ 	.short	0x0018
        /*0078*/ 	.byte	0x00, 0xf0, 0x21, 0x00


	//----- nvinfo : EIATTR_KPARAM_INFO
	.align		4
.L_469:
        /*007c*/ 	.byte	0x04, 0x17
        /*007e*/ 	.short	(.L_471 - .L_470)
.L_470:
        /*0080*/ 	.word	0x00000000
        /*0084*/ 	.short	0x0002
        /*0086*/ 	.short	0x0010
        /*0088*/ 	.byte	0x00, 0xf0, 0x21, 0x00


	//----- nvinfo : EIATTR_KPARAM_INFO
	.align		4
.L_471:
        /*008c*/ 	.byte	0x04, 0x17
        /*008e*/ 	.short	(.L_473 - .L_472)
.L_472:
        /*0090*/ 	.word	0x00000000
        /*0094*/ 	.short	0x0001
        /*0096*/ 	.short	0x0008
        /*0098*/ 	.byte	0x00, 0xf0, 0x21, 0x00


	//----- nvinfo : EIATTR_KPARAM_INFO
	.align		4
.L_473:
        /*009c*/ 	.byte	0x04, 0x17
        /*009e*/ 	.short	(.L_475 - .L_474)
.L_474:
        /*00a0*/ 	.word	0x00000000
        /*00a4*/ 	.short	0x0000
        /*00a6*/ 	.short	0x0000
        /*00a8*/ 	.byte	0x00, 0xf0, 0x21, 0x00


	//----- nvinfo : EIATTR_MAXREG_COUNT
	.align		4
.L_475:
        /*00ac*/ 	.byte	0x03, 0x1b
        /*00ae*/ 	.short	0x00ff


	//----- nvinfo : EIATTR_NUM_BARRIERS
	.align		4
        /*00b0*/ 	.byte	0x02, 0x4c
        /*00b2*/ 	.byte	0x01
	.zero		1


	//----- nvinfo : EIATTR_MERCURY_ISA_VERSION
	.align		4
        /*00b4*/ 	.byte	0x03, 0x5f
        /*00b6*/ 	.short	0x0000


	//----- nvinfo : EIATTR_COOP_GROUP_MASK_REGIDS
	.align		4
        /*00b8*/ 	.byte	0x04, 0x29
        /*00ba*/ 	.short	(.L_477 - .L_476)


	//   ....[0]....
.L_476:
        /*00bc*/ 	.word	0xffffffff


	//   ....[1]....
        /*00c0*/ 	.word	0xffffffff


	//   ....[2]....
        /*00c4*/ 	.word	0xffffffff


	//   ....[3]....
        /*00c8*/ 	.word	0xffffffff


	//----- nvinfo : EIATTR_COOP_GROUP_INSTR_OFFSETS
	.align		4
.L_477:
        /*00cc*/ 	.byte	0x04, 0x28
        /*00ce*/ 	.short	(.L_479 - .L_478)


	//   ....[0]....
.L_478:
        /*00d0*/ 	.word	0x000005d0


	//   ....[1]....
        /*00d4*/ 	.word	0x000006b0


	//   ....[2]....
        /*00d8*/ 	.word	0x000009c0


	//   ....[3]....
        /*00dc*/ 	.word	0x00000a60


	//----- nvinfo : EIATTR_EXIT_INSTR_OFFSETS
	.align		4
.L_479:
        /*00e0*/ 	.byte	0x04, 0x1c
        /*00e2*/ 	.short	(.L_481 - .L_480)


	//   ....[0]....
.L_480:
        /*00e4*/ 	.word	0x00000b40


	//   ....[1]....
        /*00e8*/ 	.word	0x00000d10


	//   ....[2]....
        /*00ec*/ 	.word	0x00000d40


	//   ....[3]....
        /*00f0*/ 	.word	0x00000e50


	//   ....[4]....
        /*00f4*/ 	.word	0x00000f50


	//   ....[5]....
        /*00f8*/ 	.word	0x00001100


	//   ....[6]....
        /*00fc*/ 	.word	0x000011b0


	//   ....[7]....
        /*0100*/ 	.word	0x000012d0


	//   ....[8]....
        /*0104*/ 	.word	0x00001300


	//   ....[9]....
        /*0108*/ 	.word	0x000013f0


	//   ....[10]....
        /*010c*/ 	.word	0x000014d0


	//   ....[11]....
        /*0110*/ 	.word	0x00001640


	//   ....[12]....
        /*0114*/ 	.word	0x000016c0


	//   ....[13]....
        /*0118*/ 	.word	0x000017c0


	//   ....[14]....
        /*011c*/ 	.word	0x000017f0


	//   ....[15]....
        /*0120*/ 	.word	0x000018c0


	//   ....[16]....
        /*0124*/ 	.word	0x00001980


	//   ....[17]....
        /*0128*/ 	.word	0x00001ad0


	//----- nvinfo : EIATTR_CRS_STACK_SIZE
	.align		4
.L_481:
        /*012c*/ 	.byte	0x04, 0x1e
        /*012e*/ 	.short	(.L_483 - .L_482)
.L_482:
        /*0130*/ 	.word	0x00000000
.L_483:


//--------------------- .nv.info._Z17layer_norm_kernelILi4EEvPK6__halfS2_S2_PS0_ffiib --------------------------
	.section	.nv.info._Z17layer_norm_kernelILi4EEvPK6__halfS2_S2_PS0_ffiib,"",@"SHT_CUDA_INFO"
	.sectionflags	@""
	.align	4


	//----- nvinfo : EIATTR_CUDA_API_VERSION
	.align		4
        /*0000*/ 	.byte	0x04, 0x37
        /*0002*/ 	.short	(.L_485 - .L_484)
.L_484:
        /*0004*/ 	.word	0x00000082


	//----- nvinfo : EIATTR_SW2861232_WAR
	.align		4
.L_485:
        /*0008*/ 	.byte	0x01, 0x35
	.zero		2


	//----- nvinfo : EIATTR_PARAM_CBANK
	.align		4
        /*000c*/ 	.byte	0x04, 0x0a
        /*000e*/ 	.short	(.L_487 - .L_486)
	.align		4
.L_486:
        /*0010*/ 	.word	index@(.nv.constant0._Z17layer_norm_kernelILi4EEvPK6__halfS2_S2_PS0_ffiib)
        /*0014*/ 	.short	0x0160
        /*0016*/ 	.short	0x0031


	//----- nvinfo : EIATTR_CBANK_PARAM_SIZE
	.align		4
.L_487:
        /*0018*/ 	.byte	0x03, 0x19
        /*001a*/ 	.short	0x0031


	//----- nvinfo : EIATTR_KPARAM_INFO
	.align		4
        /*001c*/ 	.byte	0x04, 0x17
        /*001e*/ 	.short	(.L_489 - .L_488)
.L_488:
        /*0020*/ 	.word	0x00000000
        /*0024*/ 	.short	0x0008
        /*0026*/ 	.short	0x0030
        /*0028*/ 	.byte	0x00, 0xf0, 0x05, 0x00


	//----- nvinfo : EIATTR_KPARAM_INFO
	.align		4
.L_489:
        /*002c*/ 	.byte	0x04, 0x17
        /*002e*/ 	.short	(.L_491 - .L_490)
.L_490:
        /*0030*/ 	.word	0x00000000
        /*0034*/ 	.short	0x0007
        /*0036*/ 	.short	0x002c
        /*0038*/ 	.byte	0x00, 0xf0, 0x11, 0x00


	//----- nvinfo : EIATTR_KPARAM_INFO
	.align		4
.L_491:
        /*003c*/ 	.byte	0x04, 0x17
        /*003e*/ 	.short	(.L_493 - .L_492)
.L_492:
        /*0040*/ 	.word	0x00000000
        /*0044*/ 	.short	0x0006
        /*0046*/ 	.short	0x0028
        /*0048*/ 	.byte	0x00, 0xf0, 0x11, 0x00


	//----- nvinfo : EIATTR_KPARAM_INFO
	.align		4
.L_493:
        /*004c*/ 	.byte	0x04, 0x17
        /*004e*/ 	.short	(.L_495 - .L_494)
.L_494:
        /*0050*/ 	.word	0x00000000
        /*0054*/ 	.short	0x0005
        /*0056*/ 	.short	0x0024
        /*0058*/ 	.byte	0x00, 0xf0, 0x11, 0x00


	//----- nvinfo : EIATTR_KPARAM_INFO
	.align		4
.L_495:
        /*005c*/ 	.byte	0x04, 0x17
        /*005e*/ 	.short	(.L_497 - .L_496)
.L_496:
        /*0060*/ 	.word	0x00000000
        /*0064*/ 	.short	0x0004
        /*0066*/ 	.short	0x0020
        /*0068*/ 	.byte	0x00, 0xf0, 0x11, 0x00


	//----- nvinfo : EIATTR_KPARAM_INFO
	.align		4
.L_497:
        /*006c*/ 	.byte	0x04, 0x17
        /*006e*/ 	.short	(.L_499 - .L_498)
.L_498:
        /*0070*/ 	.word	0x00000000
        /*0074*/ 	.short	0x0003
        /*0076*/ 	.short	0x0018
        /*0078*/ 	.byte	0x00, 0xf0, 0x21, 0x00


	//----- nvinfo : EIATTR_KPARAM_INFO
	.align		4
.L_499:
        /*007c*/ 	.byte	0x04, 0x17
        /*007e*/ 	.short	(.L_501 - .L_500)
.L_500:
        /*0080*/ 	.word	0x00000000
        /*0084*/ 	.short	0x0002
        /*0086*/ 	.short	0x0010
        /*0088*/ 	.byte	0x00, 0xf0, 0x21, 0x00


	//----- nvinfo : EIATTR_KPARAM_INFO
	.align		4
.L_501:
        /*008c*/ 	.byte	0x04, 0x17
        /*008e*/ 	.short	(.L_503 - .L_502)
.L_502:
        /*0090*/ 	.word	0x00000000
        /*0094*/ 	.short	0x0001
        /*0096*/ 	.short	0x0008
        /*0098*/ 	.byte	0x00, 0xf0, 0x21, 0x00


	//----- nvinfo : EIATTR_KPARAM_INFO
	.align		4
.L_503:
        /*009c*/ 	.byte	0x04, 0x17
        /*009e*/ 	.short	(.L_505 - .L_504)
.L_504:
        /*00a0*/ 	.word	0x00000000
        /*00a4*/ 	.short	0x0000
        /*00a6*/ 	.short	0x0000
        /*00a8*/ 	.byte	0x00, 0xf0, 0x21, 0x00


	//----- nvinfo : EIATTR_MAXREG_COUNT
	.align		4
.L_505:
        /*00ac*/ 	.byte	0x03, 0x1b
        /*00ae*/ 	.short	0x00ff


	//----- nvinfo : EIATTR_NUM_BARRIERS
	.align		4
        /*00b0*/ 	.byte	0x02, 0x4c
        /*00b2*/ 	.byte	0x01
	.zero		1


	//----- nvinfo : EIATTR_MERCURY_ISA_VERSION
	.align		4
        /*00b4*/ 	.byte	0x03, 0x5f
        /*00b6*/ 	.short	0x0000


	//----- nvinfo : EIATTR_COOP_GROUP_MASK_REGIDS
	.align		4
        /*00b8*/ 	.byte	0x04, 0x29
        /*00ba*/ 	.short	(.L_507 - .L_506)


	//   ....[0]....
.L_506:
        /*00bc*/ 	.word	0xffffffff


	//   ....[1]....
        /*00c0*/ 	.word	0xffffffff


	//   ....[2]....
        /*00c4*/ 	.word	0xffffffff


	//   ....[3]....
        /*00c8*/ 	.word	0xffffffff


	//----- nvinfo : EIATTR_COOP_GROUP_INSTR_OFFSETS
	.align		4
.L_507:
        /*00cc*/ 	.byte	0x04, 0x28
        /*00ce*/ 	.short	(.L_509 - .L_508)


	//   ....[0]....
.L_508:
        /*00d0*/ 	.word	0x00000470


	//   ....[1]....
        /*00d4*/ 	.word	0x00000550


	//   ....[2]....
        /*00d8*/ 	.word	0x00000780


	//   ....[3]....
        /*00dc*/ 	.word	0x00000840


	//----- nvinfo : EIATTR_EXIT_INSTR_OFFSETS
	.align		4
.L_509:
        /*00e0*/ 	.byte	0x04, 0x1c
        /*00e2*/ 	.short	(.L_511 - .L_510)


	//   ....[0]....
.L_510:
        /*00e4*/ 	.word	0x00000950


	//   ....[1]....
        /*00e8*/ 	.word	0x00000a80


	//   ....[2]....
        /*00ec*/ 	.word	0x00000b80


	//   ....[3]....
        /*00f0*/ 	.word	0x00000c80


	//   ....[4]....
        /*00f4*/ 	.word	0x00000d60


	//   ....[5]....
        /*00f8*/ 	.word	0x00000da0


	//   ....[6]....
        /*00fc*/ 	.word	0x00000e80


	//   ....[7]....
        /*0100*/ 	.word	0x00000f60


	//   ....[8]....
        /*0104*/ 	.word	0x00001040


	//   ....[9]....
        /*0108*/ 	.word	0x00001100


	//   ....[10]....
        /*010c*/ 	.word	0x00001110


	//   ....[11]....
        /*0110*/ 	.word	0x000011d0


	//   ....[12]....
        /*0114*/ 	.word	0x00001290


	//   ....[13]....
        /*0118*/ 	.word	0x00001350


	//   ....[14]....
        /*011c*/ 	.word	0x000013f0


	//----- nvinfo : EIATTR_CRS_STACK_SIZE
	.align		4
.L_511:
        /*0120*/ 	.byte	0x04, 0x1e
        /*0122*/ 	.short	(.L_513 - .L_512)
.L_512:
        /*0124*/ 	.word	0x00000000
.L_513:


//--------------------- .nv.info._Z17layer_norm_kernelILi3EEvPK6__halfS2_S2_PS0_ffiib --------------------------
	.section	.nv.info._Z17layer_norm_kernelILi3EEvPK6__halfS2_S2_PS0_ffiib,"",@"SHT_CUDA_INFO"
	.sectionflags	@""
	.align	4


	//----- nvinfo : EIATTR_CUDA_API_VERSION
	.align		4
        /*0000*/ 	.byte	0x04, 0x37
        /*0002*/ 	.short	(.L_515 - .L_514)
.L_514:
        /*0004*/ 	.word	0x00000082


	//----- nvinfo : EIATTR_SW2861232_WAR
	.align		4
.L_515:
        /*0008*/ 	.byte	0x01, 0x35
	.zero		2


	//----- nvinfo : EIATTR_PARAM_CBANK
	.align		4
        /*000c*/ 	.byte	0x04, 0x0a
        /*000e*/ 	.short	(.L_517 - .L_516)
	.align		4
.L_516:
        /*0010*/ 	.word	index@(.nv.constant0._Z17layer_norm_kernelILi3EEvPK6__halfS2_S2_PS0_ffiib)
        /*0014*/ 	.short	0x0160
        /*0016*/ 	.short	0x0031


	//----- nvinfo : EIATTR_CBANK_PARAM_SIZE
	.align		4
.L_517:
        /*0018*/ 	.byte	0x03, 0x19
        /*001a*/ 	.short	0x0031


	//----- nvinfo : EIATTR_KPARAM_INFO
	.align		4
        /*001c*/ 	.byte	0x04, 0x17
        /*001e*/ 	.short	(.L_519 - .L_518)
.L_518:
        /*0020*/ 	.word	0x00000000
        /*0024*/ 	.short	0x0008
        /*0026*/ 	.short	0x0030
        /*0028*/ 	.byte	0x00, 0xf0, 0x05, 0x00


	//----- nvinfo : EIATTR_KPARAM_INFO
	.align		4
.L_519:
        /*002c*/ 	.byte	0x04, 0x17
        /*002e*/ 	.short	(.L_521 - .L_520)
.L_520:
        /*0030*/ 	.word	0x00000000
        /*0034*/ 	.short	0x0007
        /*0036*/ 	.short	0x002c
        /*0038*/ 	.byte	0x00, 0xf0, 0x11, 0x00


	//----- nvinfo : EIATTR_KPARAM_INFO
	.align		4
.L_521:
        /*003c*/ 	.byte	0x04, 0x17
        /*003e*/ 	.short	(.L_523 - .L_522)
.L_522:
        /*0040*/ 	.word	0x00000000
        /*0044*/ 	.short	0x0006
        /*0046*/ 	.short	0x0028
        /*0048*/ 	.byte	0x00, 0xf0, 0x11, 0x00


	//----- nvinfo : EIATTR_KPARAM_INFO
	.align		4
.L_523:
        /*004c*/ 	.byte	0x04, 0x17
        /*004e*/ 	.short	(.L_525 - .L_524)
.L_524:
        /*0050*/ 	.word	0x00000000
        /*0054*/ 	.short	0x0005
        /*0056*/ 	.short	0x0024
        /*0058*/ 	.byte	0x00, 0xf0, 0x11, 0x00


	//----- nvinfo : EIATTR_KPARAM_INFO
	.align		4
.L_525:
        /*005c*/ 	.byte	0x04, 0x17
        /*005e*/ 	.short	(.L_527 - .L_526)
.L_526:
        /*0060*/ 	.word	0x00000000
        /*0064*/ 	.short	0x0004
        /*0066*/ 	.short	0x0020
        /*0068*/ 	.byte	0x00, 0xf0, 0x11, 0x00


	//----- nvinfo : EIATTR_KPARAM_INFO
	.align		4
.L_527:
        /*006c*/ 	.byte	0x04, 0x17
        /*006e*/ 	.short	(.L_529 - .L_528)
.L_528:
        /*0070*/ 	.word	0x00000000
        /*0074*/ 	.short	0x0003
        /*0076*/ 	.short	0x0018
        /*0078*/ 	.byte	0x00, 0xf0, 0x21, 0x00


	//----- nvinfo : EIATTR_KPARAM_INFO
	.align		4
.L_529:
        /*007c*/ 	.byte	0x04, 0x17
        /*007e*/ 	.short	(.L_531 - .L_530)
.L_530:
        /*0080*/ 	.word	0x00000000
        /*0084*/ 	.short	0x0002
        /*0086*/ 	.short	0x0010
        /*0088*/ 	.byte	0x00, 0xf0, 0x21, 0x00


	//----- nvinfo : EIATTR_KPARAM_INFO
	.align		4
.L_531:
        /*008c*/ 	.byte	0x04, 0x17
        /*008e*/ 	.short	(.L_533 - .L_532)
.L_532:
        /*0090*/ 	.word	0x00000000
        /*0094*/ 	.short	0x0001
        /*0096*/ 	.short	0x0008
        /*0098*/ 	.byte	0x00, 0xf0, 0x21, 0x00


	//----- nvinfo : EIATTR_KPARAM_INFO
	.align		4
.L_533:
        /*009c*/ 	.byte	0x04, 0x17
        /*009e*/ 	.short	(.L_535 - .L_534)
.L_534:
        /*00a0*/ 	.word	0x00000000
        /*00a4*/ 	.short	0x0000
        /*00a6*/ 	.short	0x0000
        /*00a8*/ 	.byte	0x00, 0xf0, 0x21, 0x00


	//----- nvinfo : EIATTR_MAXREG_COUNT
	.align		4
.L_535:
        /*00ac*/ 	.byte	0x03, 0x1b
        /*00ae*/ 	.short	0x00ff


	//----- nvinfo : EIATTR_NUM_BARRIERS
	.align		4
        /*00b0*/ 	.byte	0x02, 0x4c
        /*00b2*/ 	.byte	0x01
	.zero		1


	//----- nvinfo : EIATTR_MERCURY_ISA_VERSION
	.align		4
        /*00b4*/ 	.byte	0x03, 0x5f
        /*00b6*/ 	.short	0x0000


	//----- nvinfo : EIATTR_COOP_GROUP_MASK_REGIDS
	.align		4
        /*00b8*/ 	.byte	0x04, 0x29
        /*00ba*/ 	.short	(.L_537 - .L_536)


	//   ....[0]....
.L_536:
        /*00bc*/ 	.word	0xffffffff


	//   ....[1]....
        /*00c0*/ 	.word	0xffffffff


	//   ....[2]....
        /*00c4*/ 	.word	0xffffffff


	//   ....[3]....
        /*00c8*/ 	.word	0xffffffff


	//----- nvinfo : EIATTR_COOP_GROUP_INSTR_OFFSETS
	.align		4
.L_537:
        /*00cc*/ 	.byte	0x04, 0x28
        /*00ce*/ 	.short	(.L_539 - .L_538)


	//   ....[0]....
.L_538:
        /*00d0*/ 	.word	0x000003a0


	//   ....[1]....
        /*00d4*/ 	.word	0x00000480


	//   ....[2]....
        /*00d8*/ 	.word	0x00000660


	//   ....[3]....
        /*00dc*/ 	.word	0x00000700


	//----- nvinfo : EIATTR_EXIT_INSTR_OFFSETS
	.align		4
.L_539:
        /*00e0*/ 	.byte	0x04, 0x1c
        /*00e2*/ 	.short	(.L_541 - .L_540)


	//   ....[0]....
.L_540:
        /*00e4*/ 	.word	0x00000820


	//   ....[1]....
        /*00e8*/ 	.word	0x00000950


	//   ....[2]....
        /*00ec*/ 	.word	0x00000a50


	//   ....[3]....
        /*00f0*/ 	.word	0x00000b30


	//   ....[4]....
        /*00f4*/ 	.word	0x00000b70


	//   ....[5]....
        /*00f8*/ 	.word	0x00000c50


	//   ....[6]....
        /*00fc*/ 	.word	0x00000d30


	//   ....[7]....
        /*0100*/ 	.word	0x00000df0


	//   ....[8]....
        /*0104*/ 	.word	0x00000e00


	//   ....[9]....
        /*0108*/ 	.word	0x00000ec0


	//   ....[10]....
        /*010c*/ 	.word	0x00000f80


	//   ....[11]....
        /*0110*/ 	.word	0x00001020


	//----- nvinfo : EIATTR_CRS_STACK_SIZE
	.align		4
.L_541:
        /*0114*/ 	.byte	0x04, 0x1e
        /*0116*/ 	.short	(.L_543 - .L_542)
.L_542:
        /*0118*/ 	.word	0x00000000
.L_543:


//--------------------- .nv.info._Z17layer_norm_kernelILi2EEvPK6__halfS2_S2_PS0_ffiib --------------------------
	.section	.nv.info._Z17layer_norm_kernelILi2EEvPK6__halfS2_S2_PS0_ffiib,"",@"SHT_CUDA_INFO"
	.sectionflags	@""
	.align	4


	//----- nvinfo : EIATTR_CUDA_API_VERSION
	.align		4
        /*0000*/ 	.byte	0x04, 0x37
        /*0002*/ 	.short	(.L_545 - .L_544)
.L_544:
        /*0004*/ 	.word	0x00000082


	//----- nvinfo : EIATTR_SW2861232_WAR
	.align		4
.L_545:
        /*0008*/ 	.byte	0x01, 0x35
	.zero		2


	//----- nvinfo : EIATTR_PARAM_CBANK
	.align		4
        /*000c*/ 	.byte	0x04, 0x0a
        /*000e*/ 	.short	(.L_547 - .L_546)
	.align		4
.L_546:
        /*0010*/ 	.word	index@(.nv.constant0._Z17layer_norm_kernelILi2EEvPK6__halfS2_S2_PS0_ffiib)
        /*0014*/ 	.short	0x0160
        /*0016*/ 	.short	0x0031


	//----- nvinfo : EIATTR_CBANK_PARAM_SIZE
	.align		4
.L_547:
        /*0018*/ 	.byte	0x03, 0x19
        /*001a*/ 	.short	0x0031


	//----- nvinfo : EIATTR_KPARAM_INFO
	.align		4
        /*001c*/ 	.byte	0x04, 0x17
        /*001e*/ 	.short	(.L_549 - .L_548)
.L_548:
        /*0020*/ 	.word	0x00000000
        /*0024*/ 	.short	0x0008
        /*0026*/ 	.short	0x0030
        /*0028*/ 	.byte	0x00, 0xf0, 0x05, 0x00


	//----- nvinfo : EIATTR_KPARAM_INFO
	.align		4
.L_549:
        /*002c*/ 	.byte	0x04, 0x17
        /*002e*/ 	.short	(.L_551 - .L_550)
.L_550:
        /*0030*/ 	.word	0x00000000
        /*0034*/ 	.short	0x0007
        /*0036*/ 	.short	0x002c
        /*0038*/ 	.byte	0x00, 0xf0, 0x11, 0x00


	//----- nvinfo : EIATTR_KPARAM_INFO
	.align		4
.L_551:
        /*003c*/ 	.byte	0x04, 0x17
        /*003e*/ 	.short	(.L_553 - .L_552)
.L_552:
        /*0040*/ 	.word	0x00000000
        /*0044*/ 	.short	0x0006
        /*0046*/ 	.short	0x0028
        /*0048*/ 	.byte	0x00, 0xf0, 0x11, 0x00


	//----- nvinfo : EIATTR_KPARAM_INFO
	.align		4
.L_553:
        /*004c*/ 	.byte	0x04, 0x17
        /*004e*/ 	.short	(.L_555 - .L_554)
.L_554:
        /*0050*/ 	.word	0x00000000
        /*0054*/ 	.short	0x0005
        /*0056*/ 	.short	0x0024
        /*0058*/ 	.byte	0x00, 0xf0, 0x11, 0x00


	//----- nvinfo : EIATTR_KPARAM_INFO
	.align		4
.L_555:
        /*005c*/ 	.byte	0x04, 0x17
        /*005e*/ 	.short	(.L_557 - .L_556)
.L_556:
        /*0060*/ 	.word	0x00000000
        /*0064*/ 	.short	0x0004
        /*0066*/ 	.short	0x0020
        /*0068*/ 	.byte	0x00, 0xf0, 0x11, 0x00


	//----- nvinfo : EIATTR_KPARAM_INFO
	.align		4
.L_557:
        /*006c*/ 	.byte	0x04, 0x17
        /*006e*/ 	.short	(.L_559 - .L_558)
.L_558:
        /*0070*/ 	.word	0x00000000
        /*0074*/ 	.short	0x0003
        /*0076*/ 	.short	0x0018
        /*0078*/ 	.byte	0x00, 0xf0, 0x21, 0x00


	//----- nvinfo : EIATTR_KPARAM_INFO
	.align		4
.L_559:
        /*007c*/ 	.byte	0x04, 0x17
        /*007e*/ 	.short	(.L_561 - .L_560)
.L_560:
        /*0080*/ 	.word	0x00000000
        /*0084*/ 	.short	0x0002
        /*0086*/ 	.short	0x0010
        /*0088*/ 	.byte	0x00, 0xf0, 0x21, 0x00


	//----- nvinfo : EIATTR_KPARAM_INFO
	.align		4
.L_561:
        /*008c*/ 	.byte	0x04, 0x17
        /*008e*/ 	.short	(.L_563 - .L_562)
.L_562:
        /*0090*/ 	.word	0x00000000
        /*0094*/ 	.short	0x0001
        /*0096*/ 	.short	0x0008
        /*0098*/ 	.byte	0x00, 0xf0, 0x21, 0x00


	//----- nvinfo : EIATTR_KPARAM_INFO
	.align		4
.L_563:
        /*009c*/ 	.byte	0x04, 0x17
        /*009e*/ 	.short	(.L_565 - .L_564)
.L_564:
        /*00a0*/ 	.word	0x00000000
        /*00a4*/ 	.short	0x0000
        /*00a6*/ 	.short	0x0000
        /*00a8*/ 	.byte	0x00, 0xf0, 0x21, 0x00


	//----- nvinfo : EIATTR_MAXREG_COUNT
	.align		4
.L_565:
        /*00ac*/ 	.byte	0x03, 0x1b
        /*00ae*/ 	.short	0x00ff


	//----- nvinfo : EIATTR_NUM_BARRIERS
	.align		4
        /*00b0*/ 	.byte	0x02, 0x4c
        /*00b2*/ 	.byte	0x01
	.zero		1


	//----- nvinfo : EIATTR_MERCURY_ISA_VERSION
	.align		4
        /*00b4*/ 	.byte	0x03, 0x5f
        /*00b6*/ 	.short	0x0000


	//----- nvinfo : EIATTR_COOP_GROUP_MASK_REGIDS
	.align		4
        /*00b8*/ 	.byte	0x04, 0x29
        /*00ba*/ 	.short	(.L_567 - .L_566)


	//   ....[0]....
.L_566:
        /*00bc*/ 	.word	0xffffffff


	//   ....[1]....
        /*00c0*/ 	.word	0xffffffff


	//   ....[2]....
        /*00c4*/ 	.word	0xffffffff


	//   ....[3]....
        /*00c8*/ 	.word	0xffffffff


	//----- nvinfo : EIATTR_COOP_GROUP_INSTR_OFFSETS
	.align		4
.L_567:
        /*00cc*/ 	.byte	0x04, 0x28
        /*00ce*/ 	.short	(.L_569 - .L_568)


	//   ....[0]....
.L_568:
        /*00d0*/ 	.word	0x000002e0


	//   ....[1]....
        /*00d4*/ 	.word	0x000003c0


	//   ....[2]....
        /*00d8*/ 	.word	0x00000530


	//   ....[3]....
        /*00dc*/ 	.word	0x000005d0


	//----- nvinfo : EIATTR_EXIT_INSTR_OFFSETS
	.align		4
.L_569:
        /*00e0*/ 	.byte	0x04, 0x1c
        /*00e2*/ 	.short	(.L_571 - .L_570)


	//   ....[0]....
.L_570:
        /*00e4*/ 	.word	0x000006f0


	//   ....[1]....
        /*00e8*/ 	.word	0x00000820


	//   ....[2]....
        /*00ec*/ 	.word	0x00000900


	//   ....[3]....
        /*00f0*/ 	.word	0x00000940


	//   ....[4]....
        /*00f4*/ 	.word	0x00000a20


	//   ....[5]....
        /*00f8*/ 	.word	0x00000ae0


	//   ....[6]....
        /*00fc*/ 	.word	0x00000af0


	//   ....[7]....
        /*0100*/ 	.word	0x00000bb0


	//   ....[8]....
        /*0104*/ 	.word	0x00000c50


	//----- nvinfo : EIATTR_CRS_STACK_SIZE
	.align		4
.L_571:
        /*0108*/ 	.byte	0x04, 0x1e
        /*010a*/ 	.short	(.L_573 - .L_572)
.L_572:
        /*010c*/ 	.word	0x00000000
.L_573:


//--------------------- .nv.info._Z17layer_norm_kernelILi1EEvPK6__halfS2_S2_PS0_ffiib --------------------------
	.section	.nv.info._Z17layer_norm_kernelILi1EEvPK6__halfS2_S2_PS0_ffiib,"",@"SHT_CUDA_INFO"
	.sectionflags	@""
	.align	4


	//----- nvinfo : EIATTR_CUDA_API_VERSION
	.align		4
        /*0000*/ 	.byte	0x04, 0x37
        /*0002*/ 	.short	(.L_575 - .L_574)
.L_574:
        /*0004*/ 	.word	0x00000082


	//----- nvinfo : EIATTR_SW2861232_WAR
	.align		4
.L_575:
        /*0008*/ 	.byte	0x01, 0x35
	.zero		2


	//----- nvinfo : EIATTR_PARAM_CBANK
	.align		4
        /*000c*/ 	.byte	0x04, 0x0a
        /*000e*/ 	.short	(.L_577 - .L_576)
	.align		4
.L_576:
        /*0010*/ 	.word	index@(.nv.constant0._Z17layer_norm_kernelILi1EEvPK6__halfS2_S2_PS0_ffiib)
        /*0014*/ 	.short	0x0160
        /*0016*/ 	.short	0x0031


	//----- nvinfo : EIATTR_CBANK_PARAM_SIZE
	.align		4
.L_577:
        /*0018*/ 	.byte	0x03, 0x19
        /*001a*/ 	.short	0x0031


	//----- nvinfo : EIATTR_KPARAM_INFO
	.align		4
        /*001c*/ 	.byte	0x04, 0x17
        /*001e*/ 	.short	(.L_579 - .L_578)
.L_578:
        /*0020*/ 	.word	0x00000000
        /*0024*/ 	.short	0x0008
        /*0026*/ 	.short	0x0030
        /*0028*/ 	.byte	0x00, 0xf0, 0x05, 0x00


	//----- nvinfo : EIATTR_KPARAM_INFO
	.align		4
.L_579:
        /*002c*/ 	.byte	0x04, 0x17
        /*002e*/ 	.short	(.L_581 - .L_580)
.L_580:
        /*0030*/ 	.word	0x00000000
        /*0034*/ 	.short	0x0007
        /*0036*/ 	.short	0x002c
        /*0038*/ 	.byte	0x00, 0xf0, 0x11, 0x00


	//----- nvinfo : EIATTR_KPARAM_INFO
	.align		4
.L_581:
        /*003c*/ 	.byte	0x04, 0x17
        /*003e*/ 	.short	(.L_583 - .L_582)
.L_582:
        /*0040*/ 	.word	0x00000000
        /*0044*/ 	.short	0x0006
        /*0046*/ 	.short	0x0028
        /*0048*/ 	.byte	0x00, 0xf0, 0x11, 0x00


	//----- nvinfo : EIATTR_KPARAM_INFO
	.align		4
.L_583:
        /*004c*/ 	.byte	0x04, 0x17
        /*004e*/ 	.short	(.L_585 - .L_584)
.L_584:
        /*0050*/ 	.word	0x00000000
        /*0054*/ 	.short	0x0005
        /*0056*/ 	.short	0x0024
        /*0058*/ 	.byte	0x00, 0xf0, 0x11, 0x00


	//----- nvinfo : EIATTR_KPARAM_INFO
	.align		4
.L_585:
        /*005c*/ 	.byte	0x04, 0x17
        /*005e*/ 	.short	(.L_587 - .L_586)
.L_586:
        /*0060*/ 	.word	0x00000000
        /*0064*/ 	.short	0x0004
        /*0066*/ 	.short	0x0020
        /*0068*/ 	.byte	0x00, 0xf0, 0x11, 0x00


	//----- nvinfo : EIATTR_KPARAM_INFO
	.align		4
.L_587:
        /*006c*/ 	.byte	0x04, 0x17
        /*006e*/ 	.short	(.L_589 - .L_588)
.L_588:
        /*0070*/ 	.word	0x00000000
        /*0074*/ 	.short	0x0003
        /*0076*/ 	.short	0x0018
        /*0078*/ 	.byte	0x00, 0xf0, 0x21, 0x00


	//----- nvinfo : EIATTR_KPARAM_INFO
	.align		4
.L_589:
        /*007c*/ 	.byte	0x04, 0x17
        /*007e*/ 	.short	(.L_591 - .L_590)
.L_590:
        /*0080*/ 	.word	0x00000000
        /*0084*/ 	.short	0x0002
        /*0086*/ 	.short	0x0010
        /*0088*/ 	.byte	0x00, 0xf0, 0x21, 0x00


	//----- nvinfo : EIATTR_KPARAM_INFO
	.align		4
.L_591:
        /*008c*/ 	.byte	0x04, 0x17
        /*008e*/ 	.short	(.L_593 - .L_592)
.L_592:
        /*0090*/ 	.word	0x00000000
        /*0094*/ 	.short	0x0001
        /*0096*/ 	.short	0x0008
        /*0098*/ 	.byte	0x00, 0xf0, 0x21, 0x00


	//----- nvinfo : EIATTR_KPARAM_INFO
	.align		4
.L_593:
        /*009c*/ 	.byte	0x04, 0x17
        /*009e*/ 	.short	(.L_595 - .L_594)
.L_594:
        /*00a0*/ 	.word	0x00000000
        /*00a4*/ 	.short	0x0000
        /*00a6*/ 	.short	0x0000
        /*00a8*/ 	.byte	0x00, 0xf0, 0x21, 0x00


	//----- nvinfo : EIATTR_MAXREG_COUNT
	.align		4
.L_595:
        /*00ac*/ 	.byte	0x03, 0x1b
        /*00ae*/ 	.short	0x00ff


	//----- nvinfo : EIATTR_NUM_BARRIERS
	.align		4
        /*00b0*/ 	.byte	0x02, 0x4c
        /*00b2*/ 	.byte	0x01
	.zero		1


	//----- nvinfo : EIATTR_MERCURY_ISA_VERSION
	.align		4
        /*00b4*/ 	.byte	0x03, 0x5f
        /*00b6*/ 	.short	0x0000


	//----- nvinfo : EIATTR_COOP_GROUP_MASK_REGIDS
	.align		4
        /*00b8*/ 	.byte	0x04, 0x29
        /*00ba*/ 	.short	(.L_597 - .L_596)


	//   ....[0]....
.L_596:
        /*00bc*/ 	.word	0xffffffff


	//   ....[1]....
        /*00c0*/ 	.word	0xffffffff


	//   ....[2]....
        /*00c4*/ 	.word	0xffffffff


	//   ....[3]....
        /*00c8*/ 	.word	0xffffffff


	//----- nvinfo : EIATTR_COOP_GROUP_INSTR_OFFSETS
	.align		4
.L_597:
        /*00cc*/ 	.byte	0x04, 0x28
        /*00ce*/ 	.short	(.L_599 - .L_598)


	//   ....[0]....
.L_598:
        /*00d0*/ 	.word	0x000001d0


	//   ....[1]....
        /*00d4*/ 	.word	0x000002b0


	//   ....[2]....
        /*00d8*/ 	.word	0x00000380


	//   ....[3]....
        /*00dc*/ 	.word	0x00000430


	//----- nvinfo : EIATTR_EXIT_INSTR_OFFSETS
	.align		4
.L_599:
        /*00e0*/ 	.byte	0x04, 0x1c
        /*00e2*/ 	.short	(.L_601 - .L_600)


	//   ....[0]....
.L_600:
        /*00e4*/ 	.word	0x00000470


	//   ....[1]....
        /*00e8*/ 	.word	0x00000650
.L_601:


//--------------------- .nv.callgraph             --------------------------
	.section	.nv.callgraph,"",@"SHT_CUDA_CALLGRAPH"
	.align	4
	.sectionentsize	8
	.align		4
        /*0000*/ 	.word	0x00000000
	.align		4
        /*0004*/ 	.word	0xffffffff
	.align		4
        /*0008*/ 	.word	0x00000000
	.align		4
        /*000c*/ 	.word	0xfffffffe
	.align		4
        /*0010*/ 	.word	0x00000000
	.align		4
        /*0014*/ 	.word	0xfffffffd
	.align		4
        /*0018*/ 	.word	0x00000000
	.align		4
        /*001c*/ 	.word	0xfffffffc


//--------------------- .nv.rel.action            --------------------------
	.section	.nv.rel.action,"",@"SHT_CUDA_RELOCINFO"
	.align	8
	.sectionentsize	8
        /*0000*/ 	.byte	0x73, 0x00, 0x00, 0x00, 0x00, 0x00, 0x00, 0x00, 0x00, 0x00, 0x00, 0x11, 0x25, 0x00, 0x05, 0x36


//--------------------- .nv.constant4             --------------------------
	.section	.nv.constant4,"a",@progbits
	.align	8
	.align		8
.nv.constant4:
        /*0000*/ 	.dword	_ZN44_INTERNAL_5772b600_13_layer_norm_cu_b8158a864cuda3std3__45__cpo5beginE
	.align		8
        /*0008*/ 	.dword	_ZN44_INTERNAL_5772b600_13_layer_norm_cu_b8158a864cuda3std3__45__cpo3endE
	.align		8
        /*0010*/ 	.dword	_ZN44_INTERNAL_5772b600_13_layer_norm_cu_b8158a864cuda3std3__45__cpo6cbeginE
	.align		8
        /*0018*/ 	.dword	_ZN44_INTERNAL_5772b600_13_layer_norm_cu_b8158a864cuda3std3__45__cpo4cendE
	.align		8
        /*0020*/ 	.dword	_ZN44_INTERNAL_5772b600_13_layer_norm_cu_b8158a864cuda3std3__45__cpo6rbeginE
	.align		8
        /*0028*/ 	.dword	_ZN44_INTERNAL_5772b600_13_layer_norm_cu_b8158a864cuda3std3__45__cpo4rendE
	.align		8
        /*0030*/ 	.dword	_ZN44_INTERNAL_5772b600_13_layer_norm_cu_b8158a864cuda3std3__45__cpo7crbeginE
	.align		8
        /*0038*/ 	.dword	_ZN44_INTERNAL_5772b600_13_layer_norm_cu_b8158a864cuda3std3__45__cpo5crendE
	.align		8
        /*0040*/ 	.dword	_ZN44_INTERNAL_5772b600_13_layer_norm_cu_b8158a864cuda3std3__446_GLOBAL__N__5772b600_13_layer_norm_cu_b8158a866ignoreE
	.align		8
        /*0048*/ 	.dword	_ZN44_INTERNAL_5772b600_13_layer_norm_cu_b8158a864cuda3std3__419piecewise_constructE
	.align		8
        /*0050*/ 	.dword	_ZN44_INTERNAL_5772b600_13_layer_norm_cu_b8158a864cuda3std3__48in_placeE
	.align		8
        /*0058*/ 	.dword	_ZN44_INTERNAL_5772b600_13_layer_norm_cu_b8158a864cuda3std3__420unreachable_sentinelE
	.align		8
        /*0060*/ 	.dword	_ZN44_INTERNAL_5772b600_13_layer_norm_cu_b8158a864cuda3std6ranges3__45__cpo4swapE
	.align		8
        /*0068*/ 	.dword	_ZN44_INTERNAL_5772b600_13_layer_norm_cu_b8158a864cuda3std6ranges3__45__cpo9iter_moveE
	.align		8
        /*0070*/ 	.dword	_ZN44_INTERNAL_5772b600_13_layer_norm_cu_b8158a864cuda3std6ranges3__45__cpo5beginE
	.align		8
        /*0078*/ 	.dword	_ZN44_INTERNAL_5772b600_13_layer_norm_cu_b8158a864cuda3std6ranges3__45__cpo3endE
	.align		8
        /*0080*/ 	.dword	_ZN44_INTERNAL_5772b600_13_layer_norm_cu_b8158a864cuda3std6ranges3__45__cpo6cbeginE
	.align		8
        /*0088*/ 	.dword	_ZN44_INTERNAL_5772b600_13_layer_norm_cu_b8158a864cuda3std6ranges3__45__cpo4cendE
	.align		8
        /*0090*/ 	.dword	_ZN44_INTERNAL_5772b600_13_layer_norm_cu_b8158a864cuda3std6ranges3__45__cpo7advanceE
	.align		8
        /*0098*/ 	.dword	_ZN44_INTERNAL_5772b600_13_layer_norm_cu_b8158a864cuda3std6ranges3__45__cpo9iter_swapE
	.align		8
        /*00a0*/ 	.dword	_ZN44_INTERNAL_5772b600_13_layer_norm_cu_b8158a864cuda3std6ranges3__45__cpo4nextE
	.align		8
        /*00a8*/ 	.dword	_ZN44_INTERNAL_5772b600_13_layer_norm_cu_b8158a864cuda3std6ranges3__45__cpo4prevE
	.align		8
        /*00b0*/ 	.dword	_ZN44_INTERNAL_5772b600_13_layer_norm_cu_b8158a864cuda3std6ranges3__45__cpo4dataE
	.align		8
        /*00b8*/ 	.dword	_ZN44_INTERNAL_5772b600_13_layer_norm_cu_b8158a864cuda3std6ranges3__45__cpo5cdataE
	.align		8
        /*00c0*/ 	.dword	_ZN44_INTERNAL_5772b600_13_layer_norm_cu_b8158a864cuda3std6ranges3__45__cpo4sizeE
	.align		8
        /*00c8*/ 	.dword	_ZN44_INTERNAL_5772b600_13_layer_norm_cu_b8158a864cuda3std6ranges3__45__cpo5ssizeE
	.align		8
        /*00d0*/ 	.dword	_ZN44_INTERNAL_5772b600_13_layer_norm_cu_b8158a864cuda3std6ranges3__45__cpo8distanceE
	.align		8
        /*00d8*/ 	.dword	_ZN44_INTERNAL_5772b600_13_layer_norm_cu_b8158a866thrust23THRUST_300001_SM_800_NS6system6detail10sequential3seqE


//--------------------- .nv.constant0._Z17layer_norm_kernelILi16EEvPK6__halfS2_S2_PS0_ffiib --------------------------
	.section	.nv.constant0._Z17layer_norm_kernelILi16EEvPK6__halfS2_S2_PS0_ffiib,"a",@progbits
	.sectionflags	@""
	.align	4
.nv.constant0._Z17layer_norm_kernelILi16EEvPK6__halfS2_S2_PS0_ffiib:
	.zero		401


//--------------------- .nv.constant0._Z17layer_norm_kernelILi15EEvPK6__halfS2_S2_PS0_ffiib --------------------------
	.section	.nv.constant0._Z17layer_norm_kernelILi15EEvPK6__halfS2_S2_PS0_ffiib,"a",@progbits
	.sectionflags	@""
	.align	4
.nv.constant0._Z17layer_norm_kernelILi15EEvPK6__halfS2_S2_PS0_ffiib:
	.zero		401


//--------------------- .nv.constant0._Z17layer_norm_kernelILi14EEvPK6__halfS2_S2_PS0_ffiib --------------------------
	.section	.nv.constant0._Z17layer_norm_kernelILi14EEvPK6__halfS2_S2_PS0_ffiib,"a",@progbits
	.sectionflags	@""
	.align	4
.nv.constant0._Z17layer_norm_kernelILi14EEvPK6__halfS2_S2_PS0_ffiib:
	.zero		401


//--------------------- .nv.constant0._Z17layer_norm_kernelILi13EEvPK6__halfS2_S2_PS0_ffiib --------------------------
	.section	.nv.constant0._Z17layer_norm_kernelILi13EEvPK6__halfS2_S2_PS0_ffiib,"a",@progbits
	.sectionflags	@""
	.align	4
.nv.constant0._Z17layer_norm_kernelILi13EEvPK6__halfS2_S2_PS0_ffiib:
	.zero		401


//--------------------- .nv.constant0._Z17layer_norm_kernelILi12EEvPK6__halfS2_S2_PS0_ffiib --------------------------
	.section	.nv.constant0._Z17layer_norm_kernelILi12EEvPK6__halfS2_S2_PS0_ffiib,"a",@progbits
	.sectionflags	@""
	.align	4
.nv.constant0._Z17layer_norm_kernelILi12EEvPK6__halfS2_S2_PS0_ffiib:
	.zero		401


//--------------------- .nv.constant0._Z17layer_norm_kernelILi11EEvPK6__halfS2_S2_PS0_ffiib --------------------------
	.section	.nv.constant0._Z17layer_norm_kernelILi11EEvPK6__halfS2_S2_PS0_ffiib,"a",@progbits
	.sectionflags	@""
	.align	4
.nv.constant0._Z17layer_norm_kernelILi11EEvPK6__halfS2_S2_PS0_ffiib:
	.zero		401


//--------------------- .nv.constant0._Z17layer_norm_kernelILi10EEvPK6__halfS2_S2_PS0_ffiib --------------------------
	.section	.nv.constant0._Z17layer_norm_kernelILi10EEvPK6__halfS2_S2_PS0_ffiib,"a",@progbits
	.sectionflags	@""
	.align	4
.nv.constant0._Z17layer_norm_kernelILi10EEvPK6__halfS2_S2_PS0_ffiib:
	.zero		401


//--------------------- .nv.constant0._Z17layer_norm_kernelILi9EEvPK6__halfS2_S2_PS0_ffiib --------------------------
	.section	.nv.constant0._Z17layer_norm_kernelILi9EEvPK6__halfS2_S2_PS0_ffiib,"a",@progbits
	.sectionflags	@""
	.align	4
.nv.constant0._Z17layer_norm_kernelILi9EEvPK6__halfS2_S2_PS0_ffiib:
	.zero		401


//--------------------- .nv.constant0._Z17layer_norm_kernelILi8EEvPK6__halfS2_S2_PS0_ffiib --------------------------
	.section	.nv.constant0._Z17layer_norm_kernelILi8EEvPK6__halfS2_S2_PS0_ffiib,"a",@progbits
	.sectionflags	@""
	.align	4
.nv.constant0._Z17layer_norm_kernelILi8EEvPK6__halfS2_S2_PS0_ffiib:
	.zero		401


//--------------------- .nv.constant0._Z17layer_norm_kernelILi7EEvPK6__halfS2_S2_PS0_ffiib --------------------------
	.section	.nv.constant0._Z17layer_norm_kernelILi7EEvPK6__halfS2_S2_PS0_ffiib,"a",@progbits
	.sectionflags	@""
	.align	4
.nv.constant0._Z17layer_norm_kernelILi7EEvPK6__halfS2_S2_PS0_ffiib:
	.zero		401


//--------------------- .nv.constant0._Z17layer_norm_kernelILi6EEvPK6__halfS2_S2_PS0_ffiib --------------------------
	.section	.nv.constant0._Z17layer_norm_kernelILi6EEvPK6__halfS2_S2_PS0_ffiib,"a",@progbits
	.sectionflags	@""
	.align	4
.nv.constant0._Z17layer_norm_kernelILi6EEvPK6__halfS2_S2_PS0_ffiib:
	.zero		401


//--------------------- .nv.constant0._Z17layer_norm_kernelILi5EEvPK6__halfS2_S2_PS0_ffiib --------------------------
	.section	.nv.constant0._Z17layer_norm_kernelILi5EEvPK6__halfS2_S2_PS0_ffiib,"a",@progbits
	.sectionflags	@""
	.align	4
.nv.constant0._Z17layer_norm_kernelILi5EEvPK6__halfS2_S2_PS0_ffiib:
	.zero		401


//--------------------- .nv.constant0._Z17layer_norm_kernelILi4EEvPK6__halfS2_S2_PS0_ffiib --------------------------
	.section	.nv.constant0._Z17layer_norm_kernelILi4EEvPK6__halfS2_S2_PS0_ffiib,"a",@progbits
	.sectionflags	@""
	.align	4
.nv.constant0._Z17layer_norm_kernelILi4EEvPK6__halfS2_S2_PS0_ffiib:
	.zero		401


//--------------------- .nv.constant0._Z17layer_norm_kernelILi3EEvPK6__halfS2_S2_PS0_ffiib --------------------------
	.section	.nv.constant0._Z17layer_norm_kernelILi3EEvPK6__halfS2_S2_PS0_ffiib,"a",@progbits
	.sectionflags	@""
	.align	4
.nv.constant0._Z17layer_norm_kernelILi3EEvPK6__halfS2_S2_PS0_ffiib:
	.zero		401


//--------------------- .nv.constant0._Z17layer_norm_kernelILi2EEvPK6__halfS2_S2_PS0_ffiib --------------------------
	.section	.nv.constant0._Z17layer_norm_kernelILi2EEvPK6__halfS2_S2_PS0_ffiib,"a",@progbits
	.sectionflags	@""
	.align	4
.nv.constant0._Z17layer_norm_kernelILi2EEvPK6__halfS2_S2_PS0_ffiib:
	.zero		401


//--------------------- .nv.constant0._Z17layer_norm_kernelILi1EEvPK6__halfS2_S2_PS0_ffiib --------------------------
	.section	.nv.constant0._Z17layer_norm_kernelILi1EEvPK6__halfS2_S2_PS0_ffiib,"a",@progbits
	.sectionflags	@""
	.align	4
.nv.constant0._Z17layer_norm_kernelILi1EEvPK6__halfS2_S2_PS0_ffiib:
	.zero		401


//--------------------- .text._Z17layer_norm_kernelILi16EEvPK6__halfS2_S2_PS0_ffiib --------------------------
	.section	.text._Z17layer_norm_kernelILi16EEvPK6__halfS2_S2_PS0_ffiib,"ax",@progbits
	.sectioninfo	@"SHI_REGISTERS=44"
	.align	128
        .global         _Z17layer_norm_kernelILi16EEvPK6__halfS2_S2_PS0_ffiib
        .type           _Z17layer_norm_kernelILi16EEvPK6__halfS2_S2_PS0_ffiib,@function
        .size           _Z17layer_norm_kernelILi16EEvPK6__halfS2_S2_PS0_ffiib,(.L_x_206 - _Z17layer_norm_kernelILi16EEvPK6__halfS2_S2_PS0_ffiib)
        .other          _Z17layer_norm_kernelILi16EEvPK6__halfS2_S2_PS0_ffiib,@"STO_CUDA_ENTRY STV_DEFAULT"
_Z17layer_norm_kernelILi16EEvPK6__halfS2_S2_PS0_ffiib:
.text._Z17layer_norm_kernelILi16EEvPK6__halfS2_S2_PS0_ffiib:
[----:B------:R-:W-:Y:S02]  /*0000*/  IMAD.MOV.U32 R1, RZ, RZ, c[0x0][0x28] ;  /* 0x00000a00ff017624 */ /* 0x000fe400078e00ff */
[----:B------:R-:W0:Y:S01]  /*0010*/  S2R R34, SR_TID.X ;  /* 0x0000000000227919 */ /* 0x000e220000002100 */
[----:B------:R-:W1:Y:S01]  /*0020*/  S2UR UR6, SR_CTAID.X ;  /* 0x00000000000679c3 */ /* 0x000e620000002500 */
[----:B------:R-:W-:Y:S01]  /*0030*/  ULDC UR7, c[0x0][0x18c] ;  /* 0x0000630000077ab9 */ /* 0x000fe20000000800 */
[----:B------:R-:W-:Y:S01]  /*0040*/  IADD3 R1, R1, -0x80, RZ ;  /* 0xffffff8001017810 */ /* 0x000fe20007ffe0ff */
[----:B------:R-:W-:Y:S01]  /*0050*/  ULEA.HI UR4, UR7, UR7, URZ, 0x1 ;  /* 0x0000000707047291 */ /* 0x000fe2000f8f083f */
[----:B------:R-:W-:Y:S01]  /*0060*/  BSSY B0, `(.L_x_0) ;  /* 0x00000de000007945 */ /* 0x000fe20003800000 */
[----:B------:R-:W-:Y:S01]  /*0070*/  ULDC.64 UR10, c[0x0][0x118] ;  /* 0x00004600000a7ab9 */ /* 0x000fe20000000a00 */
[----:B------:R-:W-:Y:S01]  /*0080*/  IMAD.MOV.U32 R39, RZ, RZ, RZ ;  /* 0x000000ffff277224 */ /* 0x000fe200078e00ff */
[----:B------:R-:W-:Y:S01]  /*0090*/  USHF.R.S32.HI UR5, URZ, 0x1, UR4 ;  /* 0x000000013f057899 */ /* 0x000fe20008011404 */
[----:B------:R-:W-:Y:S01]  /*00a0*/  IMAD.MOV.U32 R0, RZ, RZ, R1 ;  /* 0x000000ffff007224 */ /* 0x000fe200078e0001 */
[----:B------:R-:W-:-:S02]  /*00b0*/  ULDC.64 UR14, c[0x0][0x178] ;  /* 0x00005e00000e7ab9 */ /* 0x000fc40000000a00 */
[----:B------:R-:W-:Y:S02]  /*00c0*/  ULDC.64 UR12, c[0x0][0x168] ;  /* 0x00005a00000c7ab9 */ /* 0x000fe40000000a00 */
[C---:B0-----:R-:W-:Y:S01]  /*00d0*/  ISETP.GE.AND P0, PT, R34.reuse, UR5, PT ;  /* 0x0000000522007c0c */ /* 0x041fe2000bf06270 */
[----:B-1----:R-:W-:Y:S01]  /*00e0*/  UIMAD UR4, UR6, UR7, URZ ;  /* 0x00000007060472a4 */ /* 0x002fe2000f8e023f */
[----:B------:R-:W-:-:S03]  /*00f0*/  LOP3.LUT R35, R34, 0x1f, RZ, 0xc0, !PT ;  /* 0x0000001f22237812 */ /* 0x000fc600078ec0ff */
[----:B------:R-:W-:-:S08]  /*0100*/  USHF.R.S32.HI UR6, URZ, 0x1f, UR4 ;  /* 0x0000001f3f067899 */ /* 0x000fd00008011404 */
[----:B------:R-:W-:Y:S05]  /*0110*/  @P0 BRA `(.L_x_1) ;  /* 0x00000d2000000947 */ /* 0x000fea0003800000 */
[----:B------:R-:W-:Y:S02]  /*0120*/  ULDC.64 UR8, c[0x0][0x160] ;  /* 0x0000580000087ab9 */ /* 0x000fe40000000a00 */
[----:B------:R-:W-:-:S04]  /*0130*/  ULEA UR7, UP0, UR4, UR8, 0x1 ;  /* 0x0000000804077291 */ /* 0x000fc8000f80083f */
[----:B------:R-:W-:Y:S02]  /*0140*/  ULEA.HI.X UR8, UR4, UR9, UR6, 0x1, UP0 ;  /* 0x0000000904087291 */ /* 0x000fe400080f0c06 */
[----:B------:R-:W-:-:S04]  /*0150*/  IMAD.U32 R36, RZ, RZ, UR7 ;  /* 0x00000007ff247e24 */ /* 0x000fc8000f8e00ff */
[----:B------:R-:W-:-:S04]  /*0160*/  IMAD.U32 R37, RZ, RZ, UR8 ;  /* 0x00000008ff257e24 */ /* 0x000fc8000f8e00ff */
[----:B------:R-:W-:-:S05]  /*0170*/  IMAD.WIDE R36, R34, 0x4, R36 ;  /* 0x0000000422247825 */ /* 0x000fca00078e0224 */
[----:B------:R-:W2:Y:S02]  /*0180*/  LDG.E.CONSTANT R2, [R36.64] ;  /* 0x0000000a24027981 */ /* 0x000ea4000c1e9900 */
[--C-:B--2---:R-:W-:Y:S02]  /*0190*/  HADD2.F32 R3, -RZ, R2.reuse.H0_H0 ;  /* 0x20000002ff037230 */ /* 0x104fe40000004100 */
[----:B------:R-:W-:-:S03]  /*01a0*/  HADD2.F32 R2, -RZ, R2.H1_H1 ;  /* 0x30000002ff027230 */ /* 0x000fc60000004100 */
[----:B------:R-:W-:Y:S02]  /*01b0*/  FMNMX.FTZ R3, R3, 65504, PT ;  /* 0x477fe00003037809 */ /* 0x000fe40003810000 */
[----:B------:R-:W-:Y:S02]  /*01c0*/  FMNMX.FTZ R4, R2, 65504, PT ;  /* 0x477fe00002047809 */ /* 0x000fe40003810000 */
[----:B------:R-:W-:Y:S02]  /*01d0*/  FMNMX.FTZ R2, R3, -65504, !PT ;  /* 0xc77fe00003027809 */ /* 0x000fe40007810000 */
[----:B------:R-:W-:Y:S02]  /*01e0*/  FMNMX.FTZ R3, R4, -65504, !PT ;  /* 0xc77fe00004037809 */ /* 0x000fe40007810000 */
[----:B------:R-:W-:-:S03]  /*01f0*/  IADD3 R4, R34, 0x400, RZ ;  /* 0x0000040022047810 */ /* 0x000fc60007ffe0ff */
[----:B------:R0:W-:Y:S01]  /*0200*/  STL.64 [R0], R2 ;  /* 0x0000000200007387 */ /* 0x0001e20000100a00 */
[----:B------:R-:W-:Y:S01]  /*0210*/  ISETP.GE.AND P1, PT, R4, UR5, PT ;  /* 0x0000000504007c0c */ /* 0x000fe2000bf26270 */
[----:B------:R-:W-:-:S04]  /*0220*/  FADD.FTZ R4, RZ, R2 ;  /* 0x00000002ff047221 */ /* 0x000fc80000010000 */
[----:B------:R-:W-:-:S08]  /*0230*/  FADD.FTZ R39, R3, R4 ;  /* 0x0000000403277221 */ /* 0x000fd00000010000 */
[----:B------:R-:W-:Y:S05]  /*0240*/  @P1 BRA `(.L_x_1) ;  /* 0x00000bf000001947 */ /* 0x000fea0003800000 */
[----:B0-----:R-:W2:Y:S02]  /*0250*/  LDG.E.CONSTANT R4, [R36.64+0x1000] ;  /* 0x0010000a24047981 */ /* 0x001ea4000c1e9900 */
[--C-:B--2---:R-:W-:Y:S02]  /*0260*/  HADD2.F32 R5, -RZ, R4.reuse.H0_H0 ;  /* 0x20000004ff057230 */ /* 0x104fe40000004100 */
[----:B------:R-:W-:-:S03]  /*0270*/  HADD2.F32 R4, -RZ, R4.H1_H1 ;  /* 0x30000004ff047230 */ /* 0x000fc60000004100 */
[----:B------:R-:W-:Y:S02]  /*0280*/  FMNMX.FTZ R5, R5, 65504, PT ;  /* 0x477fe00005057809 */ /* 0x000fe40003810000 */
[----:B------:R-:W-:Y:S02]  /*0290*/  FMNMX.FTZ R6, R4, 65504, PT ;  /* 0x477fe00004067809 */ /* 0x000fe40003810000 */
[----:B------:R-:W-:Y:S02]  /*02a0*/  FMNMX.FTZ R4, R5, -65504, !PT ;  /* 0xc77fe00005047809 */ /* 0x000fe40007810000 */
[----:B------:R-:W-:Y:S02]  /*02b0*/  FMNMX.FTZ R5, R6, -65504, !PT ;  /* 0xc77fe00006057809 */ /* 0x000fe40007810000 */
[----:B------:R-:W-:-:S03]  /*02c0*/  IADD3 R6, R34, 0x800, RZ ;  /* 0x0000080022067810 */ /* 0x000fc60007ffe0ff */
[----:B------:R0:W-:Y:S01]  /*02d0*/  STL.64 [R0+0x8], R4 ;  /* 0x0000080400007387 */ /* 0x0001e20000100a00 */
[----:B------:R-:W-:Y:S01]  /*02e0*/  ISETP.GE.AND P1, PT, R6, UR5, PT ;  /* 0x0000000506007c0c */ /* 0x000fe2000bf26270 */
[----:B------:R-:W-:-:S04]  /*02f0*/  FADD.FTZ R6, R39, R4 ;  /* 0x0000000427067221 */ /* 0x000fc80000010000 */
        /* <DEDUP_REMOVED lines=158> */
[----:B0-----:R-:W-:-:S04]  /*0ce0*/  IADD3 R30, R34, 0x3c00, RZ ;  /* 0x00003c00221e7810 */ /* 0x001fc80007ffe0ff */
[----:B------:R-:W-:Y:S02]  /*0cf0*/  ISETP.GE.AND P1, PT, R30, UR5, PT ;  /* 0x000000051e007c0c */ /* 0x000fe4000bf26270 */
[----:B------:R-:W2:Y:S11]  /*0d00*/  LDG.E.CONSTANT R30, [R36.64+0xe000] ;  /* 0x00e0000a241e7981 */ /* 0x000eb6000c1e9900 */
[----:B------:R-:W3:Y:S01]  /*0d10*/  @!P1 LDG.E.CONSTANT R38, [R36.64+0xf000] ;  /* 0x00f0000a24269981 */ /* 0x000ee2000c1e9900 */
[----:B--2---:R-:W-:-:S02]  /*0d20*/  HADD2.F32 R31, -RZ, R30.H0_H0 ;  /* 0x2000001eff1f7230 */ /* 0x004fc40000004100 */
[----:B------:R-:W-:-:S03]  /*0d30*/  HADD2.F32 R30, -RZ, R30.H1_H1 ;  /* 0x3000001eff1e7230 */ /* 0x000fc60000004100 */
[----:B------:R-:W-:Y:S01]  /*0d40*/  FMNMX.FTZ R31, R31, 65504, PT ;  /* 0x477fe0001f1f7809 */ /* 0x000fe20003810000 */
[--C-:B---3--:R-:W-:Y:S02]  /*0d50*/  @!P1 HADD2.F32 R40, -RZ, R38.reuse.H0_H0 ;  /* 0x20000026ff289230 */ /* 0x108fe40000004100 */
[----:B------:R-:W-:Y:S01]  /*0d60*/  @!P1 HADD2.F32 R41, -RZ, R38.H1_H1 ;  /* 0x30000026ff299230 */ /* 0x000fe20000004100 */
[----:B------:R-:W-:Y:S02]  /*0d70*/  FMNMX.FTZ R38, R30, 65504, PT ;  /* 0x477fe0001e267809 */ /* 0x000fe40003810000 */
[----:B------:R-:W-:Y:S02]  /*0d80*/  @!P1 FMNMX.FTZ R40, R40, 65504, PT ;  /* 0x477fe00028289809 */ /* 0x000fe40003810000 */
[----:B------:R-:W-:Y:S02]  /*0d90*/  @!P1 FMNMX.FTZ R41, R41, 65504, PT ;  /* 0x477fe00029299809 */ /* 0x000fe40003810000 */
[----:B------:R-:W-:-:S02]  /*0da0*/  FMNMX.FTZ R30, R31, -65504, !PT ;  /* 0xc77fe0001f1e7809 */ /* 0x000fc40007810000 */
[----:B------:R-:W-:Y:S02]  /*0db0*/  @!P1 FMNMX.FTZ R32, R40, -65504, !PT ;  /* 0xc77fe00028209809 */ /* 0x000fe40007810000 */
[----:B------:R-:W-:Y:S02]  /*0dc0*/  FMNMX.FTZ R31, R38, -65504, !PT ;  /* 0xc77fe000261f7809 */ /* 0x000fe40007810000 */
[----:B------:R-:W-:-:S03]  /*0dd0*/  @!P1 FMNMX.FTZ R33, R41, -65504, !PT ;  /* 0xc77fe00029219809 */ /* 0x000fc60007810000 */
[----:B------:R0:W-:Y:S04]  /*0de0*/  STL.64 [R0+0x70], R30 ;  /* 0x0000701e00007387 */ /* 0x0001e80000100a00 */
[----:B------:R0:W-:Y:S01]  /*0df0*/  @!P1 STL.64 [R0+0x78], R32 ;  /* 0x0000782000009387 */ /* 0x0001e20000100a00 */
[----:B------:R-:W-:-:S04]  /*0e00*/  FADD.FTZ R36, R39, R30 ;  /* 0x0000001e27247221 */ /* 0x000fc80000010000 */
[----:B------:R-:W-:-:S04]  /*0e10*/  FADD.FTZ R39, R31, R36 ;  /* 0x000000241f277221 */ /* 0x000fc80000010000 */
[----:B------:R-:W-:-:S04]  /*0e20*/  @!P1 FADD.FTZ R36, R39, R32 ;  /* 0x0000002027249221 */ /* 0x000fc80000010000 */
[----:B------:R-:W-:Y:S02]  /*0e30*/  @!P1 FADD.FTZ R39, R33, R36 ;  /* 0x0000002421279221 */ /* 0x000fe40000010000 */
.L_x_1:
[----:B0-----:R-:W-:Y:S05]  /*0e40*/  BSYNC B0 ;  /* 0x0000000000007941 */ /* 0x001fea0003800000 */
.L_x_0:
[----:B------:R-:W-:Y:S02]  /*0e50*/  IMAD.MOV.U32 R36, RZ, RZ, 0x20 ;  /* 0x00000020ff247424 */ /* 0x000fe400078e00ff */
[----:B------:R-:W-:-:S05]  /*0e60*/  IMAD.MOV.U32 R37, RZ, RZ, 0x20 ;  /* 0x00000020ff257424 */ /* 0x000fca00078e00ff */
.L_x_2:
[C---:B------:R-:W-:Y:S02]  /*0e70*/  LEA.HI R38, R37.reuse, R37, RZ, 0x1 ;  /* 0x0000002525267211 */ /* 0x040fe400078f08ff */
[----:B------:R-:W-:Y:S02]  /*0e80*/  ISETP.GT.AND P1, PT, R37, 0x3, PT ;  /* 0x000000032500780c */ /* 0x000fe40003f24270 */
[----:B------:R-:W-:-:S05]  /*0e90*/  SHF.R.S32.HI R38, RZ, 0x1, R38 ;  /* 0x00000001ff267819 */ /* 0x000fca0000011426 */
[----:B------:R-:W0:Y:S01]  /*0ea0*/  SHFL.BFLY PT, R40, R39, R38, 0x1f ;  /* 0x0c001f2627287589 */ /* 0x000e2200000e0000 */
[----:B------:R-:W-:Y:S02]  /*0eb0*/  IMAD.MOV.U32 R37, RZ, RZ, R38 ;  /* 0x000000ffff257224 */ /* 0x000fe400078e0026 */
[----:B0-----:R-:W-:-:S03]  /*0ec0*/  FADD.FTZ R39, R40, R39 ;  /* 0x0000002728277221 */ /* 0x001fc60000010000 */
[----:B------:R-:W-:Y:S05]  /*0ed0*/  @P1 BRA `(.L_x_2) ;  /* 0xffffff9000001947 */ /* 0x000fea000383ffff */
[----:B------:R-:W-:Y:S01]  /*0ee0*/  ISETP.NE.AND P1, PT, R35, RZ, PT ;  /* 0x000000ff2300720c */ /* 0x000fe20003f25270 */
[----:B------:R-:W-:Y:S01]  /*0ef0*/  IMAD.MOV.U32 R40, RZ, RZ, 0x20 ;  /* 0x00000020ff287424 */ /* 0x000fe200078e00ff */
[----:B------:R-:W-:-:S04]  /*0f00*/  SHF.R.U32.HI R37, RZ, 0x3, R34 ;  /* 0x00000003ff257819 */ /* 0x000fc80000011622 */
[----:B------:R-:W-:-:S07]  /*0f10*/  LOP3.LUT R37, R37, 0x1ffffffc, RZ, 0xc0, !PT ;  /* 0x1ffffffc25257812 */ /* 0x000fce00078ec0ff */
[----:B------:R0:W-:Y:S04]  /*0f20*/  @!P1 STS [R37], R39 ;  /* 0x0000002725009388 */ /* 0x0001e80000000800 */
[----:B------:R-:W-:Y:S06]  /*0f30*/  BAR.SYNC.DEFER_BLOCKING 0x0 ;  /* 0x0000000000007b1d */ /* 0x000fec0000010000 */
[----:B------:R0:W1:Y:S02]  /*0f40*/  LDS R38, [R35.X4] ;  /* 0x0000000023267984 */ /* 0x0000640000004800 */
.L_x_3:
[C---:B0-----:R-:W-:Y:S02]  /*0f50*/  LEA.HI R39, R40.reuse, R40, RZ, 0x1 ;  /* 0x0000002828277211 */ /* 0x041fe400078f08ff */
[----:B------:R-:W-:-:S02]  /*0f60*/  ISETP.GT.AND P2, PT, R40, 0x3, PT ;  /* 0x000000032800780c */ /* 0x000fc40003f44270 */
[----:B------:R-:W-:-:S05]  /*0f70*/  SHF.R.S32.HI R39, RZ, 0x1, R39 ;  /* 0x00000001ff277819 */ /* 0x000fca0000011427 */
[----:B-1----:R-:W0:Y:S01]  /*0f80*/  SHFL.BFLY PT, R41, R38, R39, 0x1f ;  /* 0x0c001f2726297589 */ /* 0x002e2200000e0000 */
[----:B------:R-:W-:Y:S02]  /*0f90*/  IMAD.MOV.U32 R40, RZ, RZ, R39 ;  /* 0x000000ffff287224 */ /* 0x000fe400078e0027 */
[----:B0-----:R-:W-:-:S03]  /*0fa0*/  FADD.FTZ R38, R41, R38 ;  /* 0x0000002629267221 */ /* 0x001fc60000010000 */
[----:B------:R-:W-:Y:S05]  /*0fb0*/  @P2 BRA `(.L_x_3) ;  /* 0xffffff9000002947 */ /* 0x000fea000383ffff */
[----:B------:R-:W-:Y:S01]  /*0fc0*/  BSSY B0, `(.L_x_4) ;  /* 0x000007f000007945 */ /* 0x000fe20003800000 */
[----:B------:R-:W-:Y:S01]  /*0fd0*/  IMAD.MOV.U32 R39, RZ, RZ, RZ ;  /* 0x000000ffff277224 */ /* 0x000fe200078e00ff */
[----:B------:R-:W-:Y:S05]  /*0fe0*/  @P0 BRA `(.L_x_5) ;  /* 0x000007c000000947 */ /* 0x000fea0003800000 */
[----:B------:R-:W-:Y:S01]  /*0ff0*/  FFMA.FTZ R3, -R38, c[0x0][0x184], R3 ;  /* 0x0000610026037a23 */ /* 0x000fe20000010103 */
[----:B------:R-:W-:Y:S01]  /*1000*/  IADD3 R39, R34, 0x400, RZ ;  /* 0x0000040022277810 */ /* 0x000fe20007ffe0ff */
[----:B------:R-:W-:-:S03]  /*1010*/  FFMA.FTZ R2, -R38, c[0x0][0x184], R2 ;  /* 0x0000610026027a23 */ /* 0x000fc60000010102 */
[----:B------:R-:W-:Y:S01]  /*1020*/  ISETP.GE.AND P0, PT, R39, UR5, PT ;  /* 0x0000000527007c0c */ /* 0x000fe2000bf06270 */
[----:B------:R-:W-:Y:S01]  /*1030*/  FFMA.FTZ R40, R2, R2, RZ ;  /* 0x0000000202287223 */ /* 0x000fe200000100ff */
[----:B------:R0:W-:Y:S03]  /*1040*/  STL.64 [R0], R2 ;  /* 0x0000000200007387 */ /* 0x0001e60000100a00 */
[----:B------:R-:W-:-:S08]  /*1050*/  FFMA.FTZ R39, R3, R3, R40 ;  /* 0x0000000303277223 */ /* 0x000fd00000010028 */
[----:B------:R-:W-:Y:S05]  /*1060*/  @P0 BRA `(.L_x_5) ;  /* 0x0000074000000947 */ /* 0x000fea0003800000 */
[----:B------:R-:W-:Y:S01]  /*1070*/  FFMA.FTZ R5, -R38, c[0x0][0x184], R5 ;  /* 0x0000610026057a23 */ /* 0x000fe20000010105 */
[----:B0-----:R-:W-:Y:S01]  /*1080*/  IADD3 R2, R34, 0x800, RZ ;  /* 0x0000080022027810 */ /* 0x001fe20007ffe0ff */
[----:B------:R-:W-:-:S03]  /*1090*/  FFMA.FTZ R4, -R38, c[0x0][0x184], R4 ;  /* 0x0000610026047a23 */ /* 0x000fc60000010104 */
[----:B------:R-:W-:Y:S01]  /*10a0*/  ISETP.GE.AND P0, PT, R2, UR5, PT ;  /* 0x0000000502007c0c */ /* 0x000fe2000bf06270 */
[----:B------:R-:W-:Y:S01]  /*10b0*/  FFMA.FTZ R2, R4, R4, R39 ;  /* 0x0000000404027223 */ /* 0x000fe20000010027 */
[----:B------:R0:W-:Y:S03]  /*10c0*/  STL.64 [R0+0x8], R4 ;  /* 0x0000080400007387 */ /* 0x0001e60000100a00 */
[----:B------:R-:W-:-:S08]  /*10d0*/  FFMA.FTZ R39, R5, R5, R2 ;  /* 0x0000000505277223 */ /* 0x000fd00000010002 */
[----:B------:R-:W-:Y:S05]  /*10e0*/  @P0 BRA `(.L_x_5) ;  /* 0x000006c000000947 */ /* 0x000fea0003800000 */
[----:B------:R-:W-:Y:S01]  /*10f0*/  FFMA.FTZ R7, -R38, c[0x0][0x184], R7 ;  /* 0x0000610026077a23 */ /* 0x000fe20000010107 */
[----:B------:R-:W-:Y:S01]  /*1100*/  IADD3 R2, R34, 0xc00, RZ ;  /* 0x00000c0022027810 */ /* 0x000fe20007ffe0ff */
        /* <DEDUP_REMOVED lines=94> */
[----:B------:R-:W-:Y:S01]  /*16f0*/  IADD3 R2, R34, 0x3c00, RZ ;  /* 0x00003c0022027810 */ /* 0x000fe20007ffe0ff */
[C---:B------:R-:W-:Y:S02]  /*1700*/  FFMA.FTZ R31, -R38.reuse, c[0x0][0x184], R31 ;  /* 0x00006100261f7a23 */ /* 0x040fe4000001011f */
[----:B------:R-:W-:Y:S01]  /*1710*/  FFMA.FTZ R30, -R38, c[0x0][0x184], R30 ;  /* 0x00006100261e7a23 */ /* 0x000fe2000001011e */
[----:B------:R-:W-:-:S03]  /*1720*/  ISETP.GE.AND P0, PT, R2, UR5, PT ;  /* 0x0000000502007c0c */ /* 0x000fc6000bf06270 */
[----:B------:R-:W-:Y:S01]  /*1730*/  FFMA.FTZ R2, R30, R30, R39 ;  /* 0x0000001e1e027223 */ /* 0x000fe20000010027 */
[----:B------:R0:W-:Y:S03]  /*1740*/  STL.64 [R0+0x70], R30 ;  /* 0x0000701e00007387 */ /* 0x0001e60000100a00 */
[----:B------:R-:W-:-:S06]  /*1750*/  FFMA.FTZ R39, R31, R31, R2 ;  /* 0x0000001f1f277223 */ /* 0x000fcc0000010002 */
[C---:B------:R-:W-:Y:S02]  /*1760*/  @!P0 FFMA.FTZ R33, -R38.reuse, c[0x0][0x184], R33 ;  /* 0x0000610026218a23 */ /* 0x040fe40000010121 */
[----:B------:R-:W-:-:S04]  /*1770*/  @!P0 FFMA.FTZ R32, -R38, c[0x0][0x184], R32 ;  /* 0x0000610026208a23 */ /* 0x000fc80000010120 */
[----:B------:R-:W-:Y:S01]  /*1780*/  @!P0 FFMA.FTZ R2, R32, R32, R39 ;  /* 0x0000002020028223 */ /* 0x000fe20000010027 */
[----:B------:R0:W-:Y:S03]  /*1790*/  @!P0 STL.64 [R0+0x78], R32 ;  /* 0x0000782000008387 */ /* 0x0001e60000100a00 */
[----:B------:R-:W-:Y:S02]  /*17a0*/  @!P0 FFMA.FTZ R39, R33, R33, R2 ;  /* 0x0000002121278223 */ /* 0x000fe40000010002 */
.L_x_5:
[----:B------:R-:W-:Y:S05]  /*17b0*/  BSYNC B0 ;  /* 0x0000000000007941 */ /* 0x000fea0003800000 */
.L_x_4:
[----:B0-----:R-:W-:-:S05]  /*17c0*/  IMAD.MOV.U32 R2, RZ, RZ, 0x20 ;  /* 0x00000020ff027424 */ /* 0x001fca00078e00ff */
.L_x_6:
[C---:B------:R-:W-:Y:S02]  /*17d0*/  LEA.HI R3, R2.reuse, R2, RZ, 0x1 ;  /* 0x0000000202037211 */ /* 0x040fe400078f08ff */
[----:B------:R-:W-:Y:S02]  /*17e0*/  ISETP.GT.AND P0, PT, R2, 0x3, PT ;  /* 0x000000030200780c */ /* 0x000fe40003f04270 */
[----:B------:R-:W-:-:S05]  /*17f0*/  SHF.R.S32.HI R4, RZ, 0x1, R3 ;  /* 0x00000001ff047819 */ /* 0x000fca0000011403 */
[----:B-1----:R-:W0:Y:S01]  /*1800*/  SHFL.BFLY PT, R6, R39, R4, 0x1f ;  /* 0x0c001f0427067589 */ /* 0x002e2200000e0000 */
[----:B------:R-:W-:Y:S02]  /*1810*/  IMAD.MOV.U32 R2, RZ, RZ, R4 ;  /* 0x000000ffff027224 */ /* 0x000fe400078e0004 */
[----:B0-----:R-:W-:-:S03]  /*1820*/  FADD.FTZ R39, R6, R39 ;  /* 0x0000002706277221 */ /* 0x001fc60000010000 */
[----:B------:R-:W-:Y:S05]  /*1830*/  @P0 BRA `(.L_x_6) ;  /* 0xffffff9000000947 */ /* 0x000fea000383ffff */
[----:B------:R0:W-:Y:S01]  /*1840*/  @!P1 STS [R37], R39 ;  /* 0x0000002725009388 */ /* 0x0001e20000000800 */
[----:B------:R-:W-:Y:S03]  /*1850*/  WARPSYNC 0xffffffff ;  /* 0xffffffff00007948 */ /* 0x000fe60003800000 */
[----:B------:R-:W-:Y:S06]  /*1860*/  BAR.SYNC.DEFER_BLOCKING 0x0 ;  /* 0x0000000000007b1d */ /* 0x000fec0000010000 */
[----:B0-----:R-:W1:Y:S02]  /*1870*/  LDS R35, [R35.X4] ;  /* 0x0000000023237984 */ /* 0x001e640000004800 */
.L_x_7:
[C---:B------:R-:W-:Y:S02]  /*1880*/  LEA.HI R2, R36.reuse, R36, RZ, 0x1 ;  /* 0x0000002424027211 */ /* 0x040fe400078f08ff */
[----:B------:R-:W-:-:S02]  /*1890*/  ISETP.GT.AND P0, PT, R36, 0x3, PT ;  /* 0x000000032400780c */ /* 0x000fc40003f04270 */
[----:B------:R-:W-:-:S05]  /*18a0*/  SHF.R.S32.HI R2, RZ, 0x1, R2 ;  /* 0x00000001ff027819 */ /* 0x000fca0000011402 */
[----:B-1----:R-:W0:Y:S01]  /*18b0*/  SHFL.BFLY PT, R4, R35, R2, 0x1f ;  /* 0x0c001f0223047589 */ /* 0x002e2200000e0000 */
[----:B------:R-:W-:Y:S02]  /*18c0*/  IMAD.MOV.U32 R36, RZ, RZ, R2 ;  /* 0x000000ffff247224 */ /* 0x000fe400078e0002 */
[----:B0-----:R-:W-:-:S03]  /*18d0*/  FADD.FTZ R35, R4, R35 ;  /* 0x0000002304237221 */ /* 0x001fc60000010000 */
[----:B------:R-:W-:Y:S05]  /*18e0*/  @P0 BRA `(.L_x_7) ;  /* 0xffffff9000000947 */ /* 0x000fea000383ffff */
[----:B------:R-:W-:Y:S01]  /*18f0*/  IMAD.MOV.U32 R2, RZ, RZ, c[0x0][0x184] ;  /* 0x00006100ff027624 */ /* 0x000fe200078e00ff */
[----:B------:R-:W-:-:S03]  /*1900*/  ISETP.NE.U32.AND P0, PT, RZ, c[0x0][0x170], PT ;  /* 0x00005c00ff007a0c */ /* 0x000fc60003f05070 */
[----:B------:R-:W-:Y:S01]  /*1910*/  FFMA.FTZ R2, R35, R2, c[0x0][0x180] ;  /* 0x0000600023027623 */ /* 0x000fe20000010002 */
[----:B------:R-:W-:-:S05]  /*1920*/  ISETP.NE.AND.EX P0, PT, RZ, c[0x0][0x174], PT, P0 ;  /* 0x00005d00ff007a0c */ /* 0x000fca0003f05300 */
[----:B------:R-:W0:Y:S08]  /*1930*/  MUFU.RSQ R2, R2 ;  /* 0x0000000200027308 */ /* 0x000e300000001400 */
[----:B------:R-:W-:Y:S05]  /*1940*/  @!P0 BRA `(.L_x_8) ;  /* 0x000005f000008947 */ /* 0x000fea0003800000 */
[----:B------:R-:W-:Y:S01]  /*1950*/  USHF.L.U32 UR7, UR4, 0x1, URZ ;  /* 0x0000000104077899 */ /* 0x000fe2000800063f */
[----:B------:R-:W-:Y:S01]  /*1960*/  IADD3 R3, R34, -0x400, RZ ;  /* 0xfffffc0022037810 */ /* 0x000fe20007ffe0ff */
[----:B------:R-:W-:Y:S01]  /*1970*/  USHF.L.U64.HI UR4, UR4, 0x1, UR6 ;  /* 0x0000000104047899 */ /* 0x000fe20008010206 */
[----:B------:R-:W-:-:S03]  /*1980*/  IMAD.MOV.U32 R16, RZ, RZ, RZ ;  /* 0x000000ffff107224 */ /* 0x000fc600078e00ff */
[----:B--2---:R-:W-:Y:S01]  /*1990*/  IMAD.U32 R8, RZ, RZ, UR7 ;  /* 0x00000007ff087e24 */ /* 0x004fe2000f8e00ff */
[----:B------:R-:W-:Y:S01]  /*19a0*/  ULDC.64 UR6, c[0x0][0x170] ;  /* 0x00005c0000067ab9 */ /* 0x000fe20000000a00 */
[----:B------:R-:W-:-:S04]  /*19b0*/  IMAD.U32 R9, RZ, RZ, UR4 ;  /* 0x00000004ff097e24 */ /* 0x000fc8000f8e00ff */
[----:B------:R-:W-:-:S04]  /*19c0*/  IMAD.WIDE R8, R34, 0x4, R8 ;  /* 0x0000000422087825 */ /* 0x000fc800078e0208 */
.L_x_9:
[----:B------:R-:W-:-:S04]  /*19d0*/  IADD3 R4, R3, 0x400, RZ ;  /* 0x0000040003047810 */ /* 0x000fc80007ffe0ff */
[----:B------:R-:W-:-:S13]  /*19e0*/  ISETP.GE.AND P0, PT, R4, UR5, PT ;  /* 0x0000000504007c0c */ /* 0x000fda000bf06270 */
[----:B0-----:R-:W-:Y:S05]  /*19f0*/  @P0 EXIT ;  /* 0x000000000000094d */ /* 0x001fea0003800000 */
[----:B----4-:R-:W-:Y:S01]  /*1a00*/  IMAD.U32 R12, RZ, RZ, UR12 ;  /* 0x0000000cff0c7e24 */ /* 0x010fe2000f8e00ff */
[----:B------:R-:W2:Y:S01]  /*1a10*/  LDL.128 R4, [R0] ;  /* 0x0000000000047983 */ /* 0x000ea20000100c00 */
[----:B------:R-:W-:-:S04]  /*1a20*/  IMAD.U32 R13, RZ, RZ, UR13 ;  /* 0x0000000dff0d7e24 */ /* 0x000fc8000f8e00ff */
[----:B------:R-:W-:-:S05]  /*1a30*/  IMAD.WIDE R12, R34, 0x4, R12 ;  /* 0x00000004220c7825 */ /* 0x000fca00078e020c */
[----:B------:R-:W4:Y:S01]  /*1a40*/  LDG.E.CONSTANT R17, [R12.64] ;  /* 0x0000000a0c117981 */ /* 0x000f22000c1e9900 */
[----:B------:R-:W-:Y:S02]  /*1a50*/  IMAD.U32 R14, RZ, RZ, UR6 ;  /* 0x00000006ff0e7e24 */ /* 0x000fe4000f8e00ff */
[----:B------:R-:W-:Y:S01]  /*1a60*/  IMAD.U32 R15, RZ, RZ, UR7 ;  /* 0x00000007ff0f7e24 */ /* 0x000fe2000f8e00ff */
[----:B------:R-:W-:-:S03]  /*1a70*/  ULDC.S8 UR4, c[0x0][0x190] ;  /* 0x0000640000047ab9 */ /* 0x000fc60000000200 */
[----:B------:R-:W-:Y:S01]  /*1a80*/  IMAD.WIDE R14, R34, 0x4, R14 ;  /* 0x00000004220e7825 */ /* 0x000fe200078e020e */
[----:B------:R-:W-:-:S04]  /*1a90*/  ISETP.NE.AND P0, PT, RZ, UR4, PT ;  /* 0x00000004ff007c0c */ /* 0x000fc8000bf05270 */
[----:B------:R-:W5:Y:S01]  /*1aa0*/  LDG.E.CONSTANT R20, [R14.64] ;  /* 0x0000000a0e147981 */ /* 0x000f62000c1e9900 */
[----:B---3--:R-:W-:-:S04]  /*1ab0*/  IADD3 R10, P1, R8, UR14, RZ ;  /* 0x0000000e080a7c10 */ /* 0x008fc8000ff3e0ff */
[----:B------:R-:W-:-:S05]  /*1ac0*/  IADD3.X R11, R9, UR15, RZ, P1, !PT ;  /* 0x0000000f090b7c10 */ /* 0x000fca0008ffe4ff */
[----:B------:R-:W3:Y:S01]  /*1ad0*/  @P0 LDG.E R22, [R10.64] ;  /* 0x0000000a0a160981 */ /* 0x000ee2000c1e1900 */
[--C-:B----4-:R-:W-:Y:S02]  /*1ae0*/  HADD2.F32 R19, -RZ, R17.reuse.H0_H0 ;  /* 0x20000011ff137230 */ /* 0x110fe40000004100 */
[----:B------:R-:W-:-:S03]  /*1af0*/  HADD2.F32 R18, -RZ, R17.H1_H1 ;  /* 0x30000011ff127230 */ /* 0x000fc60000004100 */
[----:B--2---:R-:W-:Y:S02]  /*1b00*/  FMUL.FTZ R19, R4, R19 ;  /* 0x0000001304137220 */ /* 0x004fe40000410000 */
[----:B------:R-:W-:Y:S02]  /*1b10*/  FMUL.FTZ R5, R5, R18 ;  /* 0x0000001205057220 */ /* 0x000fe40000410000 */
[C---:B0-----:R-:W-:Y:S02]  /*1b20*/  FMUL.FTZ R19, R2.reuse, R19 ;  /* 0x0000001302137220 */ /* 0x041fe40000410000 */
[----:B------:R-:W-:-:S05]  /*1b30*/  FMUL.FTZ R4, R2, R5 ;  /* 0x0000000502047220 */ /* 0x000fca0000410000 */
[----:B------:R-:W-:-:S06]  /*1b40*/  F2FP.PACK_AB R4, R4, R19 ;  /* 0x000000130404723e */ /* 0x000fcc00000000ff */
[----:B-----5:R-:W-:Y:S01]  /*1b50*/  HFMA2.MMA R5, R4, 1, 1, R20 ;  /* 0x3c003c0004057835 */ /* 0x020fe20000000014 */
[----:B------:R-:W-:-:S04]  /*1b60*/  IADD3 R4, R3, 0x800, RZ ;  /* 0x0000080003047810 */ /* 0x000fc80007ffe0ff */
[----:B------:R-:W-:-:S05]  /*1b70*/  ISETP.GE.AND P1, PT, R4, UR5, PT ;  /* 0x0000000504007c0c */ /* 0x000fca000bf26270 */
[----:B---3--:R-:W-:-:S05]  /*1b80*/  @P0 HADD2 R5, R5, R22 ;  /* 0x0000001605050230 */ /* 0x008fca0000000000 */
[----:B------:R0:W-:Y:S03]  /*1b90*/  STG.E [R10.64], R5 ;  /* 0x000000050a007986 */ /* 0x0001e6000c10190a */
[----:B------:R-:W-:Y:S05]  /*1ba0*/  @P1 EXIT ;  /* 0x000000000000194d */ /* 0x000fea0003800000 */
[----:B------:R-:W2:Y:S04]  /*1bb0*/  LDG.E.CONSTANT R4, [R12.64+0x1000] ;  /* 0x0010000a0c047981 */ /* 0x000ea8000c1e9900 */
[----:B------:R-:W3:Y:S04]  /*1bc0*/  LDG.E.CONSTANT R17, [R14.64+0x1000] ;  /* 0x0010000a0e117981 */ /* 0x000ee8000c1e9900 */
[----:B------:R-:W4:Y:S01]  /*1bd0*/  @P0 LDG.E R18, [R10.64+0x1000] ;  /* 0x0010000a0a120981 */ /* 0x000f22000c1e1900 */
[----:B0-2---:R-:W-:-:S02]  /*1be0*/  HADD2.F32 R5, -RZ, R4.H0_H0 ;  /* 0x20000004ff057230 */ /* 0x005fc40000004100 */
[----:B------:R-:W-:-:S03]  /*1bf0*/  HADD2.F32 R4, -RZ, R4.H1_H1 ;  /* 0x30000004ff047230 */ /* 0x000fc60000004100 */
[----:B------:R-:W-:Y:S02]  /*1c00*/  FMUL.FTZ R5, R5, R6 ;  /* 0x0000000605057220 */ /* 0x000fe40000410000 */
[----:B------:R-:W-:Y:S02]  /*1c10*/  FMUL.FTZ R7, R4, R7 ;  /* 0x0000000704077220 */ /* 0x000fe40000410000 */
[C---:B------:R-:W-:Y:S02]  /*1c20*/  FMUL.FTZ R5, R2.reuse, R5 ;  /* 0x0000000502057220 */ /* 0x040fe40000410000 */
[----:B------:R-:W-:-:S05]  /*1c30*/  FMUL.FTZ R4, R2, R7 ;  /* 0x0000000702047220 */ /* 0x000fca0000410000 */
[----:B------:R-:W-:-:S06]  /*1c40*/  F2FP.PACK_AB R4, R4, R5 ;  /* 0x000000050404723e */ /* 0x000fcc00000000ff */
[----:B---3--:R-:W-:Y:S01]  /*1c50*/  HFMA2.MMA R17, R4, 1, 1, R17 ;  /* 0x3c003c0004117835 */ /* 0x008fe20000000011 */
[----:B------:R-:W-:-:S04]  /*1c60*/  IADD3 R4, R3, 0xc00, RZ ;  /* 0x00000c0003047810 */ /* 0x000fc80007ffe0ff */
[----:B------:R-:W-:-:S05]  /*1c70*/  ISETP.GE.AND P1, PT, R4, UR5, PT ;  /* 0x0000000504007c0c */ /* 0x000fca000bf26270 */
[----:B----4-:R-:W-:-:S05]  /*1c80*/  @P0 HADD2 R17, R17, R18 ;  /* 0x0000001211110230 */ /* 0x010fca0000000000 */
[----:B------:R0:W-:Y:S03]  /*1c90*/  STG.E [R10.64+0x1000], R17 ;  /* 0x001000110a007986 */ /* 0x0001e6000c10190a */
[----:B------:R-:W-:Y:S05]  /*1ca0*/  @P1 EXIT ;  /* 0x000000000000194d */ /* 0x000fea0003800000 */
[----:B0-----:R-:W2:Y:S04]  /*1cb0*/  LDG.E.CONSTANT R17, [R12.64+0x2000] ;  /* 0x0020000a0c117981 */ /* 0x001ea8000c1e9900 */
[----:B------:R-:W3:Y:S04]  /*1cc0*/  LDL.128 R4, [R0+0x10] ;  /* 0x0000100000047983 */ /* 0x000ee80000100c00 */
[----:B------:R-:W4:Y:S04]  /*1cd0*/  LDG.E.CONSTANT R20, [R14.64+0x2000] ;  /* 0x0020000a0e147981 */ /* 0x000f28000c1e9900 */
[----:B------:R-:W5:Y:S01]  /*1ce0*/  @P0 LDG.E R22, [R10.64+0x2000] ;  /* 0x0020000a0a160981 */ /* 0x000f62000c1e1900 */
[----:B------:R-:W-:-:S02]  /*1cf0*/  IADD3 R3, R3, 0x1000, RZ ;  /* 0x0000100003037810 */ /* 0x000fc40007ffe0ff */
[----:B------:R-:W-:Y:S02]  /*1d00*/  IADD3 R16, R16, 0x4, RZ ;  /* 0x0000000410107810 */ /* 0x000fe40007ffe0ff */
[----:B------:R-:W-:Y:S01]  /*1d10*/  ISETP.GE.AND P1, PT, R3, UR5, PT ;  /* 0x0000000503007c0c */ /* 0x000fe2000bf26270 */
[--C-:B--2---:R-:W-:Y:S02]  /*1d20*/  HADD2.F32 R19, -RZ, R17.reuse.H0_H0 ;  /* 0x20000011ff137230 */ /* 0x104fe40000004100 */
[----:B------:R-:W-:-:S03]  /*1d30*/  HADD2.F32 R18, -RZ, R17.H1_H1 ;  /* 0x30000011ff127230 */ /* 0x000fc60000004100 */
[----:B---3--:R-:W-:Y:S02]  /*1d40*/  FMUL.FTZ R19, R4, R19 ;  /* 0x0000001304137220 */ /* 0x008fe40000410000 */
[----:B------:R-:W-:Y:S02]  /*1d50*/  FMUL.FTZ R5, R5, R18 ;  /* 0x0000001205057220 */ /* 0x000fe40000410000 */
[C---:B------:R-:W-:Y:S02]  /*1d60*/  FMUL.FTZ R19, R2.reuse, R19 ;  /* 0x0000001302137220 */ /* 0x040fe40000410000 */
[----:B------:R-:W-:-:S05]  /*1d70*/  FMUL.FTZ R4, R2, R5 ;  /* 0x0000000502047220 */ /* 0x000fca0000410000 */
[----:B------:R-:W-:-:S06]  /*1d80*/  F2FP.PACK_AB R4, R4, R19 ;  /* 0x000000130404723e */ /* 0x000fcc00000000ff */
[----:B----4-:R-:W-:-:S10]  /*1d90*/  HFMA2.MMA R5, R4, 1, 1, R20 ;  /* 0x3c003c0004057835 */ /* 0x010fd40000000014 */
[----:B-----5:R-:W-:-:S05]  /*1da0*/  @P0 HADD2 R5, R5, R22 ;  /* 0x0000001605050230 */ /* 0x020fca0000000000 */
[----:B------:R0:W-:Y:S01]  /*1db0*/  STG.E [R10.64+0x2000], R5 ;  /* 0x002000050a007986 */ /* 0x0001e2000c10190a */
[----:B------:R-:W-:Y:S05]  /*1dc0*/  @P1 EXIT ;  /* 0x000000000000194d */ /* 0x000fea0003800000 */
[----:B------:R-:W2:Y:S04]  /*1dd0*/  LDG.E.CONSTANT R12, [R12.64+0x3000] ;  /* 0x0030000a0c0c7981 */ /* 0x000ea8000c1e9900 */
[----:B------:R-:W3:Y:S04]  /*1de0*/  LDG.E.CONSTANT R14, [R14.64+0x3000] ;  /* 0x0030000a0e0e7981 */ /* 0x000ee8000c1e9900 */
[----:B------:R-:W4:Y:S01]  /*1df0*/  @P0 LDG.E R18, [R10.64+0x3000] ;  /* 0x0030000a0a120981 */ /* 0x000f22000c1e1900 */
[----:B------:R-:W-:Y:S01]  /*1e00*/  UIADD3 UR14, UP0, UR14, 0x4000, URZ ;  /* 0x000040000e0e7890 */ /* 0x000fe2000ff1e03f */
[----:B------:R-:W-:Y:S01]  /*1e10*/  IADD3 R0, R0, 0x20, RZ ;  /* 0x0000002000007810 */ /* 0x000fe20007ffe0ff */
[----:B------:R-:W-:-:S02]  /*1e20*/  UIADD3 UR6, UP1, UR6, 0x4000, URZ ;  /* 0x0000400006067890 */ /* 0x000fc4000ff3e03f */
[----:B------:R-:W-:Y:S02]  /*1e30*/  UIADD3 UR12, UP2, UR12, 0x4000, URZ ;  /* 0x000040000c0c7890 */ /* 0x000fe4000ff5e03f */
[----:B------:R-:W-:Y:S02]  /*1e40*/  UIADD3.X UR15, URZ, UR15, URZ, UP0, !UPT ;  /* 0x0000000f3f0f7290 */ /* 0x000fe400087fe43f */
[----:B------:R-:W-:Y:S02]  /*1e50*/  UIADD3.X UR7, URZ, UR7, URZ, UP1, !UPT ;  /* 0x000000073f077290 */ /* 0x000fe40008ffe43f */
[----:B------:R-:W-:Y:S01]  /*1e60*/  UIADD3.X UR13, URZ, UR13, URZ, UP2, !UPT ;  /* 0x0000000d3f0d7290 */ /* 0x000fe200097fe43f */
[--C-:B0-2---:R-:W-:Y:S02]  /*1e70*/  HADD2.F32 R5, -RZ, R12.reuse.H0_H0 ;  /* 0x2000000cff057230 */ /* 0x105fe40000004100 */
[----:B------:R-:W-:-:S03]  /*1e80*/  HADD2.F32 R4, -RZ, R12.H1_H1 ;  /* 0x3000000cff047230 */ /* 0x000fc60000004100 */
[----:B------:R-:W-:Y:S02]  /*1e90*/  FMUL.FTZ R5, R5, R6 ;  /* 0x0000000605057220 */ /* 0x000fe40000410000 */
[----:B------:R-:W-:Y:S02]  /*1ea0*/  FMUL.FTZ R7, R4, R7 ;  /* 0x0000000704077220 */ /* 0x000fe40000410000 */
[C---:B------:R-:W-:Y:S02]  /*1eb0*/  FMUL.FTZ R5, R2.reuse, R5 ;  /* 0x0000000502057220 */ /* 0x040fe40000410000 */
[----:B------:R-:W-:-:S05]  /*1ec0*/  FMUL.FTZ R4, R2, R7 ;  /* 0x0000000702047220 */ /* 0x000fca0000410000 */
[----:B------:R-:W-:-:S06]  /*1ed0*/  F2FP.PACK_AB R7, R4, R5 ;  /* 0x000000050407723e */ /* 0x000fcc00000000ff */
[----:B---3--:R-:W-:-:S10]  /*1ee0*/  HFMA2.MMA R5, R7, 1, 1, R14 ;  /* 0x3c003c0007057835 */ /* 0x008fd4000000000e */
[----:B----4-:R-:W-:Y:S01]  /*1ef0*/  @P0 HADD2 R5, R5, R18 ;  /* 0x0000001205050230 */ /* 0x010fe20000000000 */
[----:B------:R-:W-:-:S04]  /*1f00*/  ISETP.GE.U32.AND P0, PT, R16, 0x10, PT ;  /* 0x000000101000780c */ /* 0x000fc80003f06070 */
[----:B------:R0:W-:Y:S09]  /*1f10*/  STG.E [R10.64+0x3000], R5 ;  /* 0x003000050a007986 */ /* 0x0001f2000c10190a */
[----:B------:R-:W-:Y:S05]  /*1f20*/  @!P0 BRA `(.L_x_9) ;  /* 0xfffffaa000008947 */ /* 0x000fea000383ffff */
[----:B------:R-:W-:Y:S05]  /*1f30*/  EXIT ;  /* 0x000000000000794d */ /* 0x000fea0003800000 */
.L_x_8:
[----:B------:R-:W-:Y:S02]  /*1f40*/  ULDC.S8 UR7, c[0x0][0x190] ;  /* 0x0000640000077ab9 */ /* 0x000fe40000000200 */
[----:B------:R-:W-:-:S13]  /*1f50*/  ISETP.NE.AND P0, PT, RZ, UR7, PT ;  /* 0x00000007ff007c0c */ /* 0x000fda000bf05270 */
[----:B------:R-:W-:Y:S05]  /*1f60*/  @!P0 BRA `(.L_x_10) ;  /* 0x0000050000008947 */ /* 0x000fea0003800000 */
[----:B------:R-:W-:Y:S01]  /*1f70*/  USHF.L.U32 UR7, UR4, 0x1, URZ ;  /* 0x0000000104077899 */ /* 0x000fe2000800063f */
[----:B------:R-:W-:Y:S01]  /*1f80*/  IMAD.MOV.U32 R5, RZ, RZ, 0x4 ;  /* 0x00000004ff057424 */ /* 0x000fe200078e00ff */
[----:B------:R-:W-:Y:S01]  /*1f90*/  USHF.L.U64.HI UR4, UR4, 0x1, UR6 ;  /* 0x0000000104047899 */ /* 0x000fe20008010206 */
[----:B------:R-:W-:Y:S02]  /*1fa0*/  IMAD.MOV.U32 R3, RZ, RZ, RZ ;  /* 0x000000ffff037224 */ /* 0x000fe400078e00ff */
[----:B------:R-:W-:-:S04]  /*1fb0*/  IMAD.WIDE R4, R34, R5, c[0x0][0x168] ;  /* 0x00005a0022047625 */ /* 0x000fc800078e0205 */
[----:B--2---:R-:W-:Y:S02]  /*1fc0*/  IMAD.U32 R8, RZ, RZ, UR7 ;  /* 0x00000007ff087e24 */ /* 0x004fe4000f8e00ff */
[----:B------:R-:W-:Y:S02]  /*1fd0*/  IMAD.U32 R9, RZ, RZ, UR4 ;  /* 0x00000004ff097e24 */ /* 0x000fe4000f8e00ff */
[----:B---3--:R-:W-:Y:S02]  /*1fe0*/  IMAD.MOV.U32 R10, RZ, RZ, R4 ;  /* 0x000000ffff0a7224 */ /* 0x008fe400078e0004 */
[C---:B------:R-:W-:Y:S01]  /*1ff0*/  IMAD.WIDE R8, R34.reuse, 0x4, R8 ;  /* 0x0000000422087825 */ /* 0x040fe200078e0208 */
[----:B------:R-:W-:-:S03]  /*2000*/  IADD3 R34, R34, -0x400, RZ ;  /* 0xfffffc0022227810 */ /* 0x000fc60007ffe0ff */
[----:B------:R-:W-:Y:S02]  /*2010*/  IMAD.MOV.U32 R11, RZ, RZ, R5 ;  /* 0x000000ffff0b7224 */ /* 0x000fe400078e0005 */
.L_x_11:
[----:B------:R-:W-:-:S04]  /*2020*/  IADD3 R4, R34, 0x400, RZ ;  /* 0x0000040022047810 */ /* 0x000fc80007ffe0ff */
[----:B------:R-:W-:-:S13]  /*2030*/  ISETP.GE.AND P0, PT, R4, UR5, PT ;  /* 0x0000000504007c0c */ /* 0x000fda000bf06270 */
[----:B0-----:R-:W-:Y:S05]  /*2040*/  @P0 EXIT ;  /* 0x000000000000094d */ /* 0x001fea0003800000 */
[----:B------:R-:W2:Y:S04]  /*2050*/  LDG.E.CONSTANT R14, [R10.64] ;  /* 0x0000000a0a0e7981 */ /* 0x000ea8000c1e9900 */
[----:B------:R-:W3:Y:S01]  /*2060*/  LDL.128 R4, [R0] ;  /* 0x0000000000047983 */ /* 0x000ee20000100c00 */
[----:B----4-:R-:W-:-:S04]  /*2070*/  IADD3 R12, P0, R8, UR14, RZ ;  /* 0x0000000e080c7c10 */ /* 0x010fc8000ff1e0ff */
[----:B------:R-:W-:-:S05]  /*2080*/  IADD3.X R13, R9, UR15, RZ, P0, !PT ;  /* 0x0000000f090d7c10 */ /* 0x000fca00087fe4ff */
[----:B------:R-:W4:Y:S01]  /*2090*/  LDG.E R16, [R12.64] ;  /* 0x0000000a0c107981 */ /* 0x000f22000c1e1900 */
[--C-:B--2---:R-:W-:Y:S02]  /*20a0*/  HADD2.F32 R15, -RZ, R14.reuse.H0_H0 ;  /* 0x2000000eff0f7230 */ /* 0x104fe40000004100 */
[----:B------:R-:W-:-:S03]  /*20b0*/  HADD2.F32 R14, -RZ, R14.H1_H1 ;  /* 0x3000000eff0e7230 */ /* 0x000fc60000004100 */
[----:B---3--:R-:W-:Y:S02]  /*20c0*/  FMUL.FTZ R15, R4, R15 ;  /* 0x0000000f040f7220 */ /* 0x008fe40000410000 */
[----:B------:R-:W-:Y:S02]  /*20d0*/  FMUL.FTZ R5, R5, R14 ;  /* 0x0000000e05057220 */ /* 0x000fe40000410000 */
[C---:B0-----:R-:W-:Y:S02]  /*20e0*/  FMUL.FTZ R15, R2.reuse, R15 ;  /* 0x0000000f020f7220 */ /* 0x041fe40000410000 */
[----:B------:R-:W-:-:S05]  /*20f0*/  FMUL.FTZ R4, R2, R5 ;  /* 0x0000000502047220 */ /* 0x000fca0000410000 */
[----:B------:R-:W-:Y:S02]  /*2100*/  F2FP.PACK_AB R5, R4, R15 ;  /* 0x0000000f0405723e */ /* 0x000fe400000000ff */
[----:B------:R-:W-:-:S04]  /*2110*/  IADD3 R4, R34, 0x800, RZ ;  /* 0x0000080022047810 */ /* 0x000fc80007ffe0ff */
[----:B------:R-:W-:Y:S01]  /*2120*/  ISETP.GE.AND P0, PT, R4, UR5, PT ;  /* 0x0000000504007c0c */ /* 0x000fe2000bf06270 */
[----:B----4-:R-:W-:-:S07]  /*2130*/  HFMA2.MMA R5, R5, 1, 1, R16 ;  /* 0x3c003c0005057835 */ /* 0x010fce0000000010 */
[----:B------:R0:W-:Y:S05]  /*2140*/  STG.E [R12.64], R5 ;  /* 0x000000050c007986 */ /* 0x0001ea000c10190a */
[----:B------:R-:W-:Y:S05]  /*2150*/  @P0 EXIT ;  /* 0x000000000000094d */ /* 0x000fea0003800000 */
[----:B------:R-:W2:Y:S04]  /*2160*/  LDG.E.CONSTANT R4, [R10.64+0x1000] ;  /* 0x0010000a0a047981 */ /* 0x000ea8000c1e9900 */
[----:B------:R-:W3:Y:S01]  /*2170*/  LDG.E R14, [R12.64+0x1000] ;  /* 0x0010000a0c0e7981 */ /* 0x000ee2000c1e1900 */
[----:B0-2---:R-:W-:-:S02]  /*2180*/  HADD2.F32 R5, -RZ, R4.H0_H0 ;  /* 0x20000004ff057230 */ /* 0x005fc40000004100 */
[----:B------:R-:W-:-:S03]  /*2190*/  HADD2.F32 R4, -RZ, R4.H1_H1 ;  /* 0x30000004ff047230 */ /* 0x000fc60000004100 */
[----:B------:R-:W-:Y:S02]  /*21a0*/  FMUL.FTZ R5, R5, R6 ;  /* 0x0000000605057220 */ /* 0x000fe40000410000 */
[----:B------:R-:W-:Y:S02]  /*21b0*/  FMUL.FTZ R7, R4, R7 ;  /* 0x0000000704077220 */ /* 0x000fe40000410000 */
[C---:B------:R-:W-:Y:S02]  /*21c0*/  FMUL.FTZ R5, R2.reuse, R5 ;  /* 0x0000000502057220 */ /* 0x040fe40000410000 */
[----:B------:R-:W-:-:S05]  /*21d0*/  FMUL.FTZ R4, R2, R7 ;  /* 0x0000000702047220 */ /* 0x000fca0000410000 */
[----:B------:R-:W-:Y:S02]  /*21e0*/  F2FP.PACK_AB R7, R4, R5 ;  /* 0x000000050407723e */ /* 0x000fe400000000ff */
[----:B------:R-:W-:-:S04]  /*21f0*/  IADD3 R4, R34, 0xc00, RZ ;  /* 0x00000c0022047810 */ /* 0x000fc80007ffe0ff */
[----:B------:R-:W-:Y:S01]  /*2200*/  ISETP.GE.AND P0, PT, R4, UR5, PT ;  /* 0x0000000504007c0c */ /* 0x000fe2000bf06270 */
[----:B---3--:R-:W-:-:S07]  /*2210*/  HFMA2.MMA R5, R7, 1, 1, R14 ;  /* 0x3c003c0007057835 */ /* 0x008fce000000000e */
[----:B------:R0:W-:Y:S05]  /*2220*/  STG.E [R12.64+0x1000], R5 ;  /* 0x001000050c007986 */ /* 0x0001ea000c10190a */
[----:B------:R-:W-:Y:S05]  /*2230*/  @P0 EXIT ;  /* 0x000000000000094d */ /* 0x000fea0003800000 */
[----:B------:R-:W2:Y:S04]  /*2240*/  LDG.E.CONSTANT R14, [R10.64+0x2000] ;  /* 0x0020000a0a0e7981 */ /* 0x000ea8000c1e9900 */
[----:B0-----:R-:W3:Y:S04]  /*2250*/  LDL.128 R4, [R0+0x10] ;  /* 0x0000100000047983 */ /* 0x001ee80000100c00 */
[----:B------:R-:W4:Y:S01]  /*2260*/  LDG.E R16, [R12.64+0x2000] ;  /* 0x0020000a0c107981 */ /* 0x000f22000c1e1900 */
        /* <DEDUP_REMOVED lines=10> */
[----:B----4-:R-:W-:-:S07]  /*2310*/  HFMA2.MMA R5, R4, 1, 1, R16 ;  /* 0x3c003c0004057835 */ /* 0x010fce0000000010 */
[----:B------:R0:W-:Y:S01]  /*2320*/  STG.E [R12.64+0x2000], R5 ;  /* 0x002000050c007986 */ /* 0x0001e2000c10190a */
[----:B------:R-:W-:Y:S05]  /*2330*/  @P0 EXIT ;  /* 0x000000000000094d */ /* 0x000fea0003800000 */
[----:B------:R1:W2:Y:S04]  /*2340*/  LDG.E.CONSTANT R4, [R10.64+0x3000] ;  /* 0x0030000a0a047981 */ /* 0x0002a8000c1e9900 */
[----:B------:R-:W3:Y:S01]  /*2350*/  LDG.E R14, [R12.64+0x3000] ;  /* 0x0030000a0c0e7981 */ /* 0x000ee2000c1e1900 */
[----:B------:R-:W-:Y:S01]  /*2360*/  ISETP.GE.U32.AND P0, PT, R3, 0x10, PT ;  /* 0x000000100300780c */ /* 0x000fe20003f06070 */
[----:B------:R-:W-:Y:S01]  /*2370*/  UIADD3 UR14, UP0, UR14, 0x4000, URZ ;  /* 0x000040000e0e7890 */ /* 0x000fe2000ff1e03f */
[----:B------:R-:W-:Y:S02]  /*2380*/  IADD3 R0, R0, 0x20, RZ ;  /* 0x0000002000007810 */ /* 0x000fe40007ffe0ff */
[----:B-1----:R-:W-:Y:S01]  /*2390*/  IADD3 R10, P1, R10, 0x4000, RZ ;  /* 0x000040000a0a7810 */ /* 0x002fe20007f3e0ff */
[----:B------:R-:W-:-:S04]  /*23a0*/  UIADD3.X UR15, URZ, UR15, URZ, UP0, !UPT ;  /* 0x0000000f3f0f7290 */ /* 0x000fc800087fe43f */
[----:B------:R-:W-:Y:S01]  /*23b0*/  IMAD.X R11, RZ, RZ, R11, P1 ;  /* 0x000000ffff0b7224 */ /* 0x000fe200008e060b */
[--C-:B0-2---:R-:W-:Y:S02]  /*23c0*/  HADD2.F32 R5, -RZ, R4.reuse.H0_H0 ;  /* 0x20000004ff057230 */ /* 0x105fe40000004100 */
[----:B------:R-:W-:-:S03]  /*23d0*/  HADD2.F32 R4, -RZ, R4.H1_H1 ;  /* 0x30000004ff047230 */ /* 0x000fc60000004100 */
[----:B------:R-:W-:Y:S02]  /*23e0*/  FMUL.FTZ R5, R5, R6 ;  /* 0x0000000605057220 */ /* 0x000fe40000410000 */
[----:B------:R-:W-:Y:S02]  /*23f0*/  FMUL.FTZ R7, R4, R7 ;  /* 0x0000000704077220 */ /* 0x000fe40000410000 */
[C---:B------:R-:W-:Y:S02]  /*2400*/  FMUL.FTZ R5, R2.reuse, R5 ;  /* 0x0000000502057220 */ /* 0x040fe40000410000 */
[----:B------:R-:W-:-:S05]  /*2410*/  FMUL.FTZ R4, R2, R7 ;  /* 0x0000000702047220 */ /* 0x000fca0000410000 */
[----:B------:R-:W-:-:S06]  /*2420*/  F2FP.PACK_AB R7, R4, R5 ;  /* 0x000000050407723e */ /* 0x000fcc00000000ff */
[----:B---3--:R-:W-:-:S07]  /*2430*/  HFMA2.MMA R5, R7, 1, 1, R14 ;  /* 0x3c003c0007057835 */ /* 0x008fce000000000e */
[----:B------:R0:W-:Y:S01]  /*2440*/  STG.E [R12.64+0x3000], R5 ;  /* 0x003000050c007986 */ /* 0x0001e2000c10190a */
[----:B------:R-:W-:Y:S05]  /*2450*/  @!P0 BRA `(.L_x_11) ;  /* 0xfffffbc000008947 */ /* 0x000fea000383ffff */
[----:B------:R-:W-:Y:S05]  /*2460*/  EXIT ;  /* 0x000000000000794d */ /* 0x000fea0003800000 */
.L_x_10:
        /* <DEDUP_REMOVED lines=11> */
.L_x_12:
[----:B0-----:R-:W-:-:S04]  /*2520*/  IADD3 R4, R34, 0x400, RZ ;  /* 0x0000040022047810 */ /* 0x001fc80007ffe0ff */
[----:B------:R-:W-:-:S13]  /*2530*/  ISETP.GE.AND P0, PT, R4, UR5, PT ;  /* 0x0000000504007c0c */ /* 0x000fda000bf06270 */
[----:B------:R-:W-:Y:S05]  /*2540*/  @P0 EXIT ;  /* 0x000000000000094d */ /* 0x000fea0003800000 */
[----:B----4-:R-:W2:Y:S04]  /*2550*/  LDG.E.CONSTANT R12, [R10.64] ;  /* 0x0000000a0a0c7981 */ /* 0x010ea8000c1e9900 */
[----:B------:R-:W3:Y:S01]  /*2560*/  LDL.128 R4, [R0] ;  /* 0x0000000000047983 */ /* 0x000ee20000100c00 */
[----:B------:R-:W-:Y:S01]  /*2570*/  IADD3 R14, R34, 0x800, RZ ;  /* 0x00000800220e7810 */ /* 0x000fe20007ffe0ff */
[--C-:B--2---:R-:W-:Y:S02]  /*2580*/  HADD2.F32 R13, -RZ, R12.reuse.H0_H0 ;  /* 0x2000000cff0d7230 */ /* 0x104fe40000004100 */
[----:B------:R-:W-:-:S03]  /*2590*/  HADD2.F32 R12, -RZ, R12.H1_H1 ;  /* 0x3000000cff0c7230 */ /* 0x000fc60000004100 */
[----:B---3--:R-:W-:Y:S01]  /*25a0*/  FMUL.FTZ R13, R4, R13 ;  /* 0x0000000d040d7220 */ /* 0x008fe20000410000 */
[----:B------:R-:W-:Y:S01]  /*25b0*/  IADD3 R4, P0, R8, UR14, RZ ;  /* 0x0000000e08047c10 */ /* 0x000fe2000ff1e0ff */
[----:B------:R-:W-:Y:S02]  /*25c0*/  FMUL.FTZ R5, R5, R12 ;  /* 0x0000000c05057220 */ /* 0x000fe40000410000 */
[C---:B0-----:R-:W-:Y:S02]  /*25d0*/  FMUL.FTZ R13, R2.reuse, R13 ;  /* 0x0000000d020d7220 */ /* 0x041fe40000410000 */
[----:B------:R-:W-:Y:S01]  /*25e0*/  FMUL.FTZ R12, R2, R5 ;  /* 0x00000005020c7220 */ /* 0x000fe20000410000 */
[----:B------:R-:W-:Y:S02]  /*25f0*/  IADD3.X R5, R9, UR15, RZ, P0, !PT ;  /* 0x0000000f09057c10 */ /* 0x000fe400087fe4ff */
[----:B------:R-:W-:Y:S02]  /*2600*/  ISETP.GE.AND P0, PT, R14, UR5, PT ;  /* 0x000000050e007c0c */ /* 0x000fe4000bf06270 */
[----:B------:R-:W-:-:S05]  /*2610*/  F2FP.PACK_AB R13, R12, R13 ;  /* 0x0000000d0c0d723e */ /* 0x000fca00000000ff */
[----:B------:R0:W-:Y:S06]  /*2620*/  STG.E [R4.64], R13 ;  /* 0x0000000d04007986 */ /* 0x0001ec000c10190a */
[----:B------:R-:W-:Y:S05]  /*2630*/  @P0 EXIT ;  /* 0x000000000000094d */ /* 0x000fea0003800000 */
[----:B------:R-:W2:Y:S02]  /*2640*/  LDG.E.CONSTANT R12, [R10.64+0x1000] ;  /* 0x0010000a0a0c7981 */ /* 0x000ea4000c1e9900 */
[--C-:B0-2---:R-:W-:Y:S02]  /*2650*/  HADD2.F32 R13, -RZ, R12.reuse.H0_H0 ;  /* 0x2000000cff0d7230 */ /* 0x105fe40000004100 */
[----:B------:R-:W-:-:S03]  /*2660*/  HADD2.F32 R12, -RZ, R12.H1_H1 ;  /* 0x3000000cff0c7230 */ /* 0x000fc60000004100 */
[----:B------:R-:W-:Y:S02]  /*2670*/  FMUL.FTZ R13, R13, R6 ;  /* 0x000000060d0d7220 */ /* 0x000fe40000410000 */
[----:B------:R-:W-:Y:S02]  /*2680*/  FMUL.FTZ R7, R12, R7 ;  /* 0x000000070c077220 */ /* 0x000fe40000410000 */
[C---:B------:R-:W-:Y:S02]  /*2690*/  FMUL.FTZ R13, R2.reuse, R13 ;  /* 0x0000000d020d7220 */ /* 0x040fe40000410000 */
[----:B------:R-:W-:Y:S01]  /*26a0*/  FMUL.FTZ R6, R2, R7 ;  /* 0x0000000702067220 */ /* 0x000fe20000410000 */
[----:B------:R-:W-:-:S04]  /*26b0*/  IADD3 R7, R34, 0xc00, RZ ;  /* 0x00000c0022077810 */ /* 0x000fc80007ffe0ff */
[----:B------:R-:W-:Y:S02]  /*26c0*/  ISETP.GE.AND P0, PT, R7, UR5, PT ;  /* 0x0000000507007c0c */ /* 0x000fe4000bf06270 */
[----:B------:R-:W-:-:S05]  /*26d0*/  F2FP.PACK_AB R13, R6, R13 ;  /* 0x0000000d060d723e */ /* 0x000fca00000000ff */
[----:B------:R0:W-:Y:S06]  /*26e0*/  STG.E [R4.64+0x1000], R13 ;  /* 0x0010000d04007986 */ /* 0x0001ec000c10190a */
[----:B------:R-:W-:Y:S05]  /*26f0*/  @P0 EXIT ;  /* 0x000000000000094d */ /* 0x000fea0003800000 */
[----:B------:R-:W2:Y:S04]  /*2700*/  LDG.E.CONSTANT R6, [R10.64+0x2000] ;  /* 0x0020000a0a067981 */ /* 0x000ea8000c1e9900 */
[----:B0-----:R-:W3:Y:S01]  /*2710*/  LDL.128 R12, [R0+0x10] ;  /* 0x00001000000c7983 */ /* 0x001ee20000100c00 */
        /* <DEDUP_REMOVED lines=9> */
[----:B------:R-:W-:-:S05]  /*27b0*/  F2FP.PACK_AB R7, R6, R7 ;  /* 0x000000070607723e */ /* 0x000fca00000000ff */
[----:B------:R0:W-:Y:S01]  /*27c0*/  STG.E [R4.64+0x2000], R7 ;  /* 0x0020000704007986 */ /* 0x0001e2000c10190a */
[----:B------:R-:W-:Y:S05]  /*27d0*/  @P0 EXIT ;  /* 0x000000000000094d */ /* 0x000fea0003800000 */
[----:B------:R1:W2:Y:S01]  /*27e0*/  LDG.E.CONSTANT R6, [R10.64+0x3000] ;  /* 0x0030000a0a067981 */ /* 0x0002a2000c1e9900 */
[----:B------:R-:W-:Y:S01]  /*27f0*/  ISETP.GE.U32.AND P0, PT, R3, 0x10, PT ;  /* 0x000000100300780c */ /* 0x000fe20003f06070 */
[----:B------:R-:W-:Y:S01]  /*2800*/  UIADD3 UR14, UP0, UR14, 0x4000, URZ ;  /* 0x000040000e0e7890 */ /* 0x000fe2000ff1e03f */
[----:B------:R-:W-:-:S03]  /*2810*/  IADD3 R0, R0, 0x20, RZ ;  /* 0x0000002000007810 */ /* 0x000fc60007ffe0ff */
[----:B------:R-:W-:Y:S01]  /*2820*/  UIADD3.X UR15, URZ, UR15, URZ, UP0, !UPT ;  /* 0x0000000f3f0f7290 */ /* 0x000fe200087fe43f */
[----:B-1----:R-:W-:-:S05]  /*2830*/  IADD3 R10, P1, R10, 0x4000, RZ ;  /* 0x000040000a0a7810 */ /* 0x002fca0007f3e0ff */
[----:B------:R-:W-:Y:S01]  /*2840*/  IMAD.X R11, RZ, RZ, R11, P1 ;  /* 0x000000ffff0b7224 */ /* 0x000fe200008e060b */
[--C-:B0-2---:R-:W-:Y:S02]  /*2850*/  HADD2.F32 R7, -RZ, R6.reuse.H0_H0 ;  /* 0x20000006ff077230 */ /* 0x105fe40000004100 */
[----:B------:R-:W-:-:S03]  /*2860*/  HADD2.F32 R6, -RZ, R6.H1_H1 ;  /* 0x30000006ff067230 */ /* 0x000fc60000004100 */
[----:B------:R-:W-:Y:S02]  /*2870*/  FMUL.FTZ R7, R7, R14 ;  /* 0x0000000e07077220 */ /* 0x000fe40000410000 */
[----:B------:R-:W-:Y:S02]  /*2880*/  FMUL.FTZ R15, R6, R15 ;  /* 0x0000000f060f7220 */ /* 0x000fe40000410000 */
[C---:B------:R-:W-:Y:S02]  /*2890*/  FMUL.FTZ R7, R2.reuse, R7 ;  /* 0x0000000702077220 */ /* 0x040fe40000410000 */
[----:B------:R-:W-:-:S05]  /*28a0*/  FMUL.FTZ R6, R2, R15 ;  /* 0x0000000f02067220 */ /* 0x000fca0000410000 */
[----:B------:R-:W-:-:S05]  /*28b0*/  F2FP.PACK_AB R7, R6, R7 ;  /* 0x000000070607723e */ /* 0x000fca00000000ff */
[----:B------:R0:W-:Y:S01]  /*28c0*/  STG.E [R4.64+0x3000], R7 ;  /* 0x0030000704007986 */ /* 0x0001e2000c10190a */
[----:B------:R-:W-:Y:S05]  /*28d0*/  @!P0 BRA `(.L_x_12) ;  /* 0xfffffc4000008947 */ /* 0x000fea000383ffff */
[----:B------:R-:W-:Y:S05]  /*28e0*/  EXIT ;  /* 0x000000000000794d */ /* 0x000fea0003800000 */
.L_x_13:
[----:B------:R-:W-:-:S00]  /*28f0*/  BRA `(.L_x_13) ;  /* 0xfffffff000007947 */ /* 0x000fc0000383ffff */
[----:B------:R-:W-:-:S00]  /*2900*/  NOP ;  /* 0x0000000000007918 */ /* 0x000fc00000000000 */
[----:B------:R-:W-:-:S00]  /*2910*/  NOP ;  /* 0x0000000000007918 */ /* 0x000fc00000000000 */
[----:B------:R-:W-:-:S00]  /*2920*/  NOP ;  /* 0x0000000000007918 */ /* 0x000fc00000000000 */
[----:B------:R-:W-:-:S00]  /*2930*/  NOP ;  /* 0x0000000000007918 */ /* 0x000fc00000000000 */
[----:B------:R-:W-:-:S00]  /*2940*/  NOP ;  /* 0x0000000000007918 */ /* 0x000fc00000000000 */
[----:B------:R-:W-:-:S00]  /*2950*/  NOP ;  /* 0x0000000000007918 */ /* 0x000fc00000000000 */
[----:B------:R-:W-:-:S00]  /*2960*/  NOP ;  /* 0x0000000000007918 */ /* 0x000fc00000000000 */
[----:B------:R-:W-:-:S00]  /*2970*/  NOP ;  /* 0x0000000000007918 */ /* 0x000fc00000000000 */
.L_x_206:


//--------------------- .text._Z17layer_norm_kernelILi15EEvPK6__halfS2_S2_PS0_ffiib --------------------------
	.section	.text._Z17layer_norm_kernelILi15EEvPK6__halfS2_S2_PS0_ffiib,"ax",@progbits
	.sectioninfo	@"SHI_REGISTERS=47"
	.align	128
        .global         _Z17layer_norm_kernelILi15EEvPK6__halfS2_S2_PS0_ffiib
        .type           _Z17layer_norm_kernelILi15EEvPK6__halfS2_S2_PS0_ffiib,@function
        .size           _Z17layer_norm_kernelILi15EEvPK6__halfS2_S2_PS0_ffiib,(.L_x_207 - _Z17layer_norm_kernelILi15EEvPK6__halfS2_S2_PS0_ffiib)
        .other          _Z17layer_norm_kernelILi15EEvPK6__halfS2_S2_PS0_ffiib,@"STO_CUDA_ENTRY STV_DEFAULT"
_Z17layer_norm_kernelILi15EEvPK6__halfS2_S2_PS0_ffiib:
.text._Z17layer_norm_kernelILi15EEvPK6__halfS2_S2_PS0_ffiib:
        /* <DEDUP_REMOVED lines=8> */
[----:B------:R-:W-:Y:S01]  /*0080*/  IMAD.MOV.U32 R5, RZ, RZ, c[0x0][0x178] ;  /* 0x00005e00ff057624 */ /* 0x000fe200078e00ff */
[----:B------:R-:W-:Y:S01]  /*0090*/  USHF.R.S32.HI UR5, URZ, 0x1, UR4 ;  /* 0x000000013f057899 */ /* 0x000fe20008011404 */
[----:B------:R-:W-:Y:S02]  /*00a0*/  IMAD.MOV.U32 R4, RZ, RZ, c[0x0][0x17c] ;  /* 0x00005f00ff047624 */ /* 0x000fe400078e00ff */
[----:B------:R-:W-:-:S02]  /*00b0*/  IMAD.MOV.U32 R2, RZ, RZ, c[0x0][0x168] ;  /* 0x00005a00ff027624 */ /* 0x000fc400078e00ff */
[----:B------:R-:W-:Y:S02]  /*00c0*/  IMAD.MOV.U32 R3, RZ, RZ, c[0x0][0x16c] ;  /* 0x00005b00ff037624 */ /* 0x000fe400078e00ff */
[----:B------:R-:W-:Y:S02]  /*00d0*/  IMAD.MOV.U32 R0, RZ, RZ, R1 ;  /* 0x000000ffff007224 */ /* 0x000fe400078e0001 */
[----:B------:R-:W-:Y:S01]  /*00e0*/  IMAD.MOV.U32 R41, RZ, RZ, RZ ;  /* 0x000000ffff297224 */ /* 0x000fe200078e00ff */
        /* <DEDUP_REMOVED lines=18> */
[----:B------:R-:W-:Y:S01]  /*0210*/  IADD3 R7, R6, 0x400, RZ ;  /* 0x0000040006077810 */ /* 0x000fe20007ffe0ff */
[----:B------:R-:W-:Y:S02]  /*0220*/  FADD.FTZ R8, RZ, R36 ;  /* 0x00000024ff087221 */ /* 0x000fe40000010000 */
[----:B------:R0:W-:Y:S01]  /*0230*/  STL.64 [R0], R36 ;  /* 0x0000002400007387 */ /* 0x0001e20000100a00 */
[----:B------:R-:W-:Y:S01]  /*0240*/  ISETP.GE.AND P0, PT, R7, UR5, PT ;  /* 0x0000000507007c0c */ /* 0x000fe2000bf06270 */
[----:B------:R-:W-:-:S12]  /*0250*/  FADD.FTZ R41, R37, R8 ;  /* 0x0000000825297221 */ /* 0x000fd80000010000 */
        /* <DEDUP_REMOVED lines=8> */
[----:B------:R-:W-:Y:S01]  /*02e0*/  IADD3 R7, R6, 0x800, RZ ;  /* 0x0000080006077810 */ /* 0x000fe20007ffe0ff */
[----:B------:R-:W-:Y:S02]  /*02f0*/  FADD.FTZ R10, R41, R8 ;  /* 0x00000008290a7221 */ /* 0x000fe40000010000 */
[----:B------:R0:W-:Y:S01]  /*0300*/  STL.64 [R0+0x8], R8 ;  /* 0x0000080800007387 */ /* 0x0001e20000100a00 */
        /* <DEDUP_REMOVED lines=146> */
[----:B0-----:R-:W-:-:S04]  /*0c30*/  IADD3 R7, R6, 0x3800, RZ ;  /* 0x0000380006077810 */ /* 0x001fc80007ffe0ff */
[----:B------:R-:W-:Y:S02]  /*0c40*/  ISETP.GE.AND P0, PT, R7, UR5, PT ;  /* 0x0000000507007c0c */ /* 0x000fe4000bf06270 */
[----:B------:R-:W2:Y:S11]  /*0c50*/  LDG.E.CONSTANT R7, [R38.64+0xd000] ;  /* 0x00d0000826077981 */ /* 0x000eb6000c1e9900 */
[----:B------:R-:W3:Y:S02]  /*0c60*/  @!P0 LDG.E.CONSTANT R35, [R38.64+0xe000] ;  /* 0x00e0000826238981 */ /* 0x000ee4000c1e9900 */
[----:B---3--:R-:W-:-:S02]  /*0c70*/  @!P0 HADD2.F32 R34, -RZ, R35.H0_H0 ;  /* 0x20000023ff228230 */ /* 0x008fc40000004100 */
[----:B------:R-:W-:-:S03]  /*0c80*/  @!P0 HADD2.F32 R35, -RZ, R35.H1_H1 ;  /* 0x30000023ff238230 */ /* 0x000fc60000004100 */
[----:B------:R-:W-:Y:S01]  /*0c90*/  @!P0 FMNMX.FTZ R42, R34, 65504, PT ;  /* 0x477fe000222a8809 */ /* 0x000fe20003810000 */
[--C-:B--2---:R-:W-:Y:S02]  /*0ca0*/  HADD2.F32 R34, -RZ, R7.reuse.H0_H0 ;  /* 0x20000007ff227230 */ /* 0x104fe40000004100 */
[----:B------:R-:W-:Y:S01]  /*0cb0*/  HADD2.F32 R7, -RZ, R7.H1_H1 ;  /* 0x30000007ff077230 */ /* 0x000fe20000004100 */
[----:B------:R-:W-:Y:S02]  /*0cc0*/  @!P0 FMNMX.FTZ R32, R42, -65504, !PT ;  /* 0xc77fe0002a208809 */ /* 0x000fe40007810000 */
[----:B------:R-:W-:Y:S02]  /*0cd0*/  FMNMX.FTZ R34, R34, 65504, PT ;  /* 0x477fe00022227809 */ /* 0x000fe40003810000 */
[----:B------:R-:W-:Y:S02]  /*0ce0*/  FMNMX.FTZ R7, R7, 65504, PT ;  /* 0x477fe00007077809 */ /* 0x000fe40003810000 */
[----:B------:R-:W-:-:S02]  /*0cf0*/  @!P0 FMNMX.FTZ R42, R35, 65504, PT ;  /* 0x477fe000232a8809 */ /* 0x000fc40003810000 */
[----:B------:R-:W-:Y:S02]  /*0d00*/  FMNMX.FTZ R34, R34, -65504, !PT ;  /* 0xc77fe00022227809 */ /* 0x000fe40007810000 */
        /* <DEDUP_REMOVED lines=8> */
.L_x_15:
[----:B0-----:R-:W-:Y:S05]  /*0d90*/  BSYNC B0 ;  /* 0x0000000000007941 */ /* 0x001fea0003800000 */
.L_x_14:
[----:B------:R-:W-:Y:S02]  /*0da0*/  IMAD.MOV.U32 R7, RZ, RZ, 0x20 ;  /* 0x00000020ff077424 */ /* 0x000fe400078e00ff */
[----:B------:R-:W-:-:S05]  /*0db0*/  IMAD.MOV.U32 R38, RZ, RZ, 0x20 ;  /* 0x00000020ff267424 */ /* 0x000fca00078e00ff */
.L_x_16:
        /* <DEDUP_REMOVED lines=14> */
.L_x_17:
[C---:B0-----:R-:W-:Y:S02]  /*0ea0*/  LEA.HI R41, R42.reuse, R42, RZ, 0x1 ;  /* 0x0000002a2a297211 */ /* 0x041fe400078f08ff */
[----:B------:R-:W-:-:S02]  /*0eb0*/  ISETP.GT.AND P2, PT, R42, 0x3, PT ;  /* 0x000000032a00780c */ /* 0x000fc40003f44270 */
[----:B------:R-:W-:-:S05]  /*0ec0*/  SHF.R.S32.HI R44, RZ, 0x1, R41 ;  /* 0x00000001ff2c7819 */ /* 0x000fca0000011429 */
[----:B-1----:R-:W0:Y:S02]  /*0ed0*/  SHFL.BFLY PT, R42, R39, R44, 0x1f ;  /* 0x0c001f2c272a7589 */ /* 0x002e2400000e0000 */
[----:B0-----:R-:W-:Y:S02]  /*0ee0*/  FADD.FTZ R39, R42, R39 ;  /* 0x000000272a277221 */ /* 0x001fe40000010000 */
[----:B------:R-:W-:Y:S02]  /*0ef0*/  IMAD.MOV.U32 R42, RZ, RZ, R44 ;  /* 0x000000ffff2a7224 */ /* 0x000fe400078e002c */
[----:B------:R-:W-:Y:S05]  /*0f00*/  @P2 BRA `(.L_x_17) ;  /* 0xffffff9000002947 */ /* 0x000fea000383ffff */
[----:B------:R-:W-:Y:S01]  /*0f10*/  BSSY B0, `(.L_x_18) ;  /* 0x0000077000007945 */ /* 0x000fe20003800000 */
[----:B------:R-:W-:Y:S01]  /*0f20*/  IMAD.MOV.U32 R41, RZ, RZ, RZ ;  /* 0x000000ffff297224 */ /* 0x000fe200078e00ff */
[----:B------:R-:W-:Y:S05]  /*0f30*/  @P1 BRA `(.L_x_19) ;  /* 0x0000074000001947 */ /* 0x000fea0003800000 */
[C---:B------:R-:W-:Y:S01]  /*0f40*/  FFMA.FTZ R37, -R39.reuse, c[0x0][0x184], R37 ;  /* 0x0000610027257a23 */ /* 0x040fe20000010125 */
[----:B------:R-:W-:Y:S01]  /*0f50*/  IADD3 R41, R6, 0x400, RZ ;  /* 0x0000040006297810 */ /* 0x000fe20007ffe0ff */
[----:B------:R-:W-:-:S03]  /*0f60*/  FFMA.FTZ R36, -R39, c[0x0][0x184], R36 ;  /* 0x0000610027247a23 */ /* 0x000fc60000010124 */
[----:B------:R-:W-:Y:S01]  /*0f70*/  ISETP.GE.AND P2, PT, R41, UR5, PT ;  /* 0x0000000529007c0c */ /* 0x000fe2000bf46270 */
[----:B------:R-:W-:Y:S01]  /*0f80*/  FFMA.FTZ R42, R36, R36, RZ ;  /* 0x00000024242a7223 */ /* 0x000fe200000100ff */
[----:B------:R0:W-:Y:S03]  /*0f90*/  STL.64 [R0], R36 ;  /* 0x0000002400007387 */ /* 0x0001e60000100a00 */
[----:B------:R-:W-:-:S08]  /*0fa0*/  FFMA.FTZ R41, R37, R37, R42 ;  /* 0x0000002525297223 */ /* 0x000fd0000001002a */
[----:B------:R-:W-:Y:S05]  /*0fb0*/  @P2 BRA `(.L_x_19) ;  /* 0x000006c000002947 */ /* 0x000fea0003800000 */
[C---:B------:R-:W-:Y:S01]  /*0fc0*/  FFMA.FTZ R9, -R39.reuse, c[0x0][0x184], R9 ;  /* 0x0000610027097a23 */ /* 0x040fe20000010109 */
[----:B0-----:R-:W-:Y:S01]  /*0fd0*/  IADD3 R36, R6, 0x800, RZ ;  /* 0x0000080006247810 */ /* 0x001fe20007ffe0ff */
[----:B------:R-:W-:-:S03]  /*0fe0*/  FFMA.FTZ R8, -R39, c[0x0][0x184], R8 ;  /* 0x0000610027087a23 */ /* 0x000fc60000010108 */
[----:B------:R-:W-:Y:S01]  /*0ff0*/  ISETP.GE.AND P2, PT, R36, UR5, PT ;  /* 0x0000000524007c0c */ /* 0x000fe2000bf46270 */
[----:B------:R-:W-:Y:S01]  /*1000*/  FFMA.FTZ R36, R8, R8, R41 ;  /* 0x0000000808247223 */ /* 0x000fe20000010029 */
[----:B------:R0:W-:Y:S03]  /*1010*/  STL.64 [R0+0x8], R8 ;  /* 0x0000080800007387 */ /* 0x0001e60000100a00 */
        /* <DEDUP_REMOVED lines=11> */
[----:B------:R-:W-:Y:S01]  /*10d0*/  IADD3 R8, R6, 0x1000, RZ ;  /* 0x0000100006087810 */ /* 0x000fe20007ffe0ff */
        /* <DEDUP_REMOVED lines=90> */
.L_x_19:
[----:B------:R-:W-:Y:S05]  /*1680*/  BSYNC B0 ;  /* 0x0000000000007941 */ /* 0x000fea0003800000 */
.L_x_18:
[----:B0-----:R-:W-:-:S05]  /*1690*/  IMAD.MOV.U32 R8, RZ, RZ, 0x20 ;  /* 0x00000020ff087424 */ /* 0x001fca00078e00ff */
.L_x_20:
        /* <DEDUP_REMOVED lines=11> */
.L_x_21:
        /* <DEDUP_REMOVED lines=13> */
[----:B------:R-:W-:Y:S02]  /*1820*/  USHF.L.U32 UR6, UR4, 0x1, URZ ;  /* 0x0000000104067899 */ /* 0x000fe4000800063f */
[----:B------:R-:W-:-:S04]  /*1830*/  USHF.L.U64.HI UR7, UR4, 0x1, UR10 ;  /* 0x0000000104077899 */ /* 0x000fc8000801020a */
[----:B------:R-:W-:Y:S02]  /*1840*/  IMAD.U32 R8, RZ, RZ, UR6 ;  /* 0x00000006ff087e24 */ /* 0x000fe4000f8e00ff */
[----:B------:R-:W-:Y:S01]  /*1850*/  IMAD.U32 R9, RZ, RZ, UR7 ;  /* 0x00000007ff097e24 */ /* 0x000fe2000f8e00ff */
[----:B------:R-:W-:Y:S06]  /*1860*/  @P1 EXIT ;  /* 0x000000000000194d */ /* 0x000fec0003800000 */
[----:B------:R-:W-:Y:S01]  /*1870*/  ULDC.S8 UR4, c[0x0][0x190] ;  /* 0x0000640000047ab9 */ /* 0x000fe20000000200 */
[C---:B------:R-:W-:Y:S01]  /*1880*/  IMAD.WIDE R8, R6.reuse, 0x4, R8 ;  /* 0x0000000406087825 */ /* 0x040fe200078e0208 */
[----:B------:R-:W-:Y:S02]  /*1890*/  ISETP.NE.AND P0, PT, RZ, UR4, PT ;  /* 0x00000004ff007c0c */ /* 0x000fe4000bf05270 */
[----:B----4-:R-:W-:Y:S01]  /*18a0*/  IADD3 R18, R6, 0xc00, RZ ;  /* 0x00000c0006127810 */ /* 0x010fe20007ffe0ff */
[----:B------:R-:W-:Y:S02]  /*18b0*/  IMAD.MOV.U32 R20, RZ, RZ, c[0x0][0x170] ;  /* 0x00005c00ff147624 */ /* 0x000fe400078e00ff */
[----:B------:R-:W-:-:S02]  /*18c0*/  IMAD.MOV.U32 R21, RZ, RZ, c[0x0][0x174] ;  /* 0x00005d00ff157624 */ /* 0x000fc400078e00ff */
[----:B------:R-:W-:Y:S02]  /*18d0*/  IMAD.MOV.U32 R19, RZ, RZ, 0x3 ;  /* 0x00000003ff137424 */ /* 0x000fe400078e00ff */
.L_x_23:
[C---:B0-----:R-:W-:Y:S01]  /*18e0*/  IMAD.WIDE R12, R6.reuse, 0x4, R2 ;  /* 0x00000004060c7825 */ /* 0x041fe200078e0202 */
[----:B---3--:R-:W3:Y:S04]  /*18f0*/  LDL.64 R16, [R0] ;  /* 0x0000000000107983 */ /* 0x008ee80000100a00 */
[----:B------:R-:W4:Y:S01]  /*1900*/  LDG.E.CONSTANT R22, [R12.64] ;  /* 0x000000080c167981 */ /* 0x000f22000c1e9900 */
[----:B--2---:R-:W-:Y:S01]  /*1910*/  IMAD.WIDE R14, R6, 0x4, R20 ;  /* 0x00000004060e7825 */ /* 0x004fe200078e0214 */
[----:B------:R-:W-:-:S04]  /*1920*/  IADD3 R10, P1, R8, R5, RZ ;  /* 0x00000005080a7210 */ /* 0x000fc80007f3e0ff */
[----:B------:R-:W2:Y:S01]  /*1930*/  LDG.E.CONSTANT R24, [R14.64] ;  /* 0x000000080e187981 */ /* 0x000ea2000c1e9900 */
[----:B------:R-:W-:-:S05]  /*1940*/  IMAD.X R11, R9, 0x1, R4, P1 ;  /* 0x00000001090b7824 */ /* 0x000fca00008e0604 */
[----:B------:R-:W5:Y:S01]  /*1950*/  @P0 LDG.E R26, [R10.64] ;  /* 0x000000080a1a0981 */ /* 0x000f62000c1e1900 */
[--C-:B----4-:R-:W-:Y:S02]  /*1960*/  HADD2.F32 R23, -RZ, R22.reuse.H0_H0 ;  /* 0x20000016ff177230 */ /* 0x110fe40000004100 */
[----:B------:R-:W-:-:S03]  /*1970*/  HADD2.F32 R22, -RZ, R22.H1_H1 ;  /* 0x30000016ff167230 */ /* 0x000fc60000004100 */
[----:B---3--:R-:W-:Y:S02]  /*1980*/  FMUL.FTZ R16, R16, R23 ;  /* 0x0000001710107220 */ /* 0x008fe40000410000 */
[----:B------:R-:W-:Y:S02]  /*1990*/  FMUL.FTZ R22, R17, R22 ;  /* 0x0000001611167220 */ /* 0x000fe40000410000 */
[C---:B0-----:R-:W-:Y:S02]  /*19a0*/  FMUL.FTZ R16, R7.reuse, R16 ;  /* 0x0000001007107220 */ /* 0x041fe40000410000 */
[----:B------:R-:W-:-:S05]  /*19b0*/  FMUL.FTZ R17, R7, R22 ;  /* 0x0000001607117220 */ /* 0x000fca0000410000 */
[----:B------:R-:W-:Y:S02]  /*19c0*/  F2FP.PACK_AB R17, R17, R16 ;  /* 0x000000101111723e */ /* 0x000fe400000000ff */
[----:B------:R-:W-:-:S04]  /*19d0*/  IADD3 R16, R18, -0x800, RZ ;  /* 0xfffff80012107810 */ /* 0x000fc80007ffe0ff */
[----:B--2---:R-:W-:Y:S01]  /*19e0*/  HFMA2.MMA R17, R17, 1, 1, R24 ;  /* 0x3c003c0011117835 */ /* 0x004fe20000000018 */
[----:B------:R-:W-:-:S09]  /*19f0*/  ISETP.GE.AND P1, PT, R16, UR5, PT ;  /* 0x0000000510007c0c */ /* 0x000fd2000bf26270 */
[----:B-----5:R-:W-:-:S05]  /*1a00*/  @P0 HADD2 R17, R17, R26 ;  /* 0x0000001a11110230 */ /* 0x020fca0000000000 */
[----:B------:R0:W-:Y:S01]  /*1a10*/  STG.E [R10.64], R17 ;  /* 0x000000110a007986 */ /* 0x0001e2000c101908 */
[----:B------:R-:W-:Y:S05]  /*1a20*/  @P1 EXIT ;  /* 0x000000000000194d */ /* 0x000fea0003800000 */
[----:B------:R-:W2:Y:S04]  /*1a30*/  LDG.E.CONSTANT R16, [R12.64+0x1000] ;  /* 0x001000080c107981 */ /* 0x000ea8000c1e9900 */
[----:B------:R-:W3:Y:S04]  /*1a40*/  LDL.64 R22, [R0+0x8] ;  /* 0x0000080000167983 */ /* 0x000ee80000100a00 */
[----:B------:R-:W4:Y:S04]  /*1a50*/  LDG.E.CONSTANT R24, [R14.64+0x1000] ;  /* 0x001000080e187981 */ /* 0x000f28000c1e9900 */
[----:B------:R-:W5:Y:S01]  /*1a60*/  @P0 LDG.E R26, [R10.64+0x1000] ;  /* 0x001000080a1a0981 */ /* 0x000f62000c1e1900 */
[----:B0-2---:R-:W-:-:S02]  /*1a70*/  HADD2.F32 R17, -RZ, R16.H0_H0 ;  /* 0x20000010ff117230 */ /* 0x005fc40000004100 */
[----:B------:R-:W-:-:S03]  /*1a80*/  HADD2.F32 R16, -RZ, R16.H1_H1 ;  /* 0x30000010ff107230 */ /* 0x000fc60000004100 */
[----:B---3--:R-:W-:Y:S02]  /*1a90*/  FMUL.FTZ R22, R22, R17 ;  /* 0x0000001116167220 */ /* 0x008fe40000410000 */
[----:B------:R-:W-:Y:S02]  /*1aa0*/  FMUL.FTZ R16, R23, R16 ;  /* 0x0000001017107220 */ /* 0x000fe40000410000 */
[C---:B------:R-:W-:Y:S02]  /*1ab0*/  FMUL.FTZ R22, R7.reuse, R22 ;  /* 0x0000001607167220 */ /* 0x040fe40000410000 */
[----:B------:R-:W-:Y:S01]  /*1ac0*/  FMUL.FTZ R17, R7, R16 ;  /* 0x0000001007117220 */ /* 0x000fe20000410000 */
[----:B------:R-:W-:-:S04]  /*1ad0*/  IADD3 R16, R18, -0x400, RZ ;  /* 0xfffffc0012107810 */ /* 0x000fc80007ffe0ff */
[----:B------:R-:W-:Y:S02]  /*1ae0*/  F2FP.PACK_AB R17, R17, R22 ;  /* 0x000000161111723e */ /* 0x000fe400000000ff */
[----:B------:R-:W-:-:S04]  /*1af0*/  ISETP.GE.AND P1, PT, R16, UR5, PT ;  /* 0x0000000510007c0c */ /* 0x000fc8000bf26270 */
[----:B----4-:R-:W-:-:S10]  /*1b00*/  HFMA2.MMA R17, R17, 1, 1, R24 ;  /* 0x3c003c0011117835 */ /* 0x010fd40000000018 */
[----:B-----5:R-:W-:-:S05]  /*1b10*/  @P0 HADD2 R17, R17, R26 ;  /* 0x0000001a11110230 */ /* 0x020fca0000000000 */
[----:B------:R0:W-:Y:S01]  /*1b20*/  STG.E [R10.64+0x1000], R17 ;  /* 0x001000110a007986 */ /* 0x0001e2000c101908 */
[----:B------:R-:W-:Y:S05]  /*1b30*/  @P1 EXIT ;  /* 0x000000000000194d */ /* 0x000fea0003800000 */
[----:B------:R-:W2:Y:S04]  /*1b40*/  LDG.E.CONSTANT R16, [R12.64+0x2000] ;  /* 0x002000080c107981 */ /* 0x000ea8000c1e9900 */
[----:B------:R-:W3:Y:S04]  /*1b50*/  LDL.64 R22, [R0+0x10] ;  /* 0x0000100000167983 */ /* 0x000ee80000100a00 */
[----:B------:R-:W4:Y:S04]  /*1b60*/  LDG.E.CONSTANT R24, [R14.64+0x2000] ;  /* 0x002000080e187981 */ /* 0x000f28000c1e9900 */
[----:B------:R-:W5:Y:S01]  /*1b70*/  @P0 LDG.E R26, [R10.64+0x2000] ;  /* 0x002000080a1a0981 */ /* 0x000f62000c1e1900 */
[----:B------:R-:W-:Y:S01]  /*1b80*/  ISETP.GT.U32.AND P1, PT, R19, 0xe, PT ;  /* 0x0000000e1300780c */ /* 0x000fe20003f24070 */
[----:B0-2---:R-:W-:-:S02]  /*1b90*/  HADD2.F32 R17, -RZ, R16.H0_H0 ;  /* 0x20000010ff117230 */ /* 0x005fc40000004100 */
        /* <DEDUP_REMOVED lines=10> */
[----:B------:R-:W-:-:S13]  /*1c40*/  ISETP.GE.AND P1, PT, R18, UR5, PT ;  /* 0x0000000512007c0c */ /* 0x000fda000bf26270 */
[----:B------:R-:W-:Y:S05]  /*1c50*/  @P1 EXIT ;  /* 0x000000000000194d */ /* 0x000fea0003800000 */
[----:B------:R-:W2:Y:S04]  /*1c60*/  LDG.E.CONSTANT R12, [R12.64+0x3000] ;  /* 0x003000080c0c7981 */ /* 0x000ea8000c1e9900 */
[----:B0-----:R0:W3:Y:S04]  /*1c70*/  LDL.64 R16, [R0+0x18] ;  /* 0x0000180000107983 */ /* 0x0010e80000100a00 */
[----:B------:R-:W4:Y:S04]  /*1c80*/  LDG.E.CONSTANT R14, [R14.64+0x3000] ;  /* 0x003000080e0e7981 */ /* 0x000f28000c1e9900 */
[----:B------:R-:W5:Y:S01]  /*1c90*/  @P0 LDG.E R24, [R10.64+0x3000] ;  /* 0x003000080a180981 */ /* 0x000f62000c1e1900 */
[----:B------:R-:W-:-:S02]  /*1ca0*/  IADD3 R5, P2, R5, 0x4000, RZ ;  /* 0x0000400005057810 */ /* 0x000fc40007f5e0ff */
[----:B------:R-:W-:Y:S02]  /*1cb0*/  IADD3 R20, P3, R20, 0x4000, RZ ;  /* 0x0000400014147810 */ /* 0x000fe40007f7e0ff */
[----:B------:R-:W-:Y:S01]  /*1cc0*/  IADD3 R2, P4, R2, 0x4000, RZ ;  /* 0x0000400002027810 */ /* 0x000fe20007f9e0ff */
[----:B------:R-:W-:Y:S01]  /*1cd0*/  IMAD.X R4, RZ, RZ, R4, P2 ;  /* 0x000000ffff047224 */ /* 0x000fe200010e0604 */
[----:B------:R-:W-:Y:S01]  /*1ce0*/  IADD3 R19, R19, 0x4, RZ ;  /* 0x0000000413137810 */ /* 0x000fe20007ffe0ff */
[----:B------:R-:W-:Y:S01]  /*1cf0*/  IMAD.X R21, RZ, RZ, R21, P3 ;  /* 0x000000ffff157224 */ /* 0x000fe200018e0615 */
[----:B0-----:R-:W-:Y:S01]  /*1d00*/  IADD3 R0, R0, 0x20, RZ ;  /* 0x0000002000007810 */ /* 0x001fe20007ffe0ff */
[----:B------:R-:W-:Y:S01]  /*1d10*/  IMAD.X R3, RZ, RZ, R3, P4 ;  /* 0x000000ffff037224 */ /* 0x000fe200020e0603 */
[--C-:B--2---:R-:W-:Y:S02]  /*1d20*/  HADD2.F32 R23, -RZ, R12.reuse.H0_H0 ;  /* 0x2000000cff177230 */ /* 0x104fe40000004100 */
[----:B------:R-:W-:Y:S01]  /*1d30*/  HADD2.F32 R22, -RZ, R12.H1_H1 ;  /* 0x3000000cff167230 */ /* 0x000fe20000004100 */
[----:B------:R-:W-:-:S02]  /*1d40*/  IADD3 R12, R18, 0x400, RZ ;  /* 0x00000400120c7810 */ /* 0x000fc40007ffe0ff */
[----:B---3--:R-:W-:Y:S01]  /*1d50*/  FMUL.FTZ R16, R16, R23 ;  /* 0x0000001710107220 */ /* 0x008fe20000410000 */
[----:B------:R-:W-:Y:S01]  /*1d60*/  IADD3 R18, R18, 0x1000, RZ ;  /* 0x0000100012127810 */ /* 0x000fe20007ffe0ff */
[----:B------:R-:W-:Y:S01]  /*1d70*/  FMUL.FTZ R22, R17, R22 ;  /* 0x0000001611167220 */ /* 0x000fe20000410000 */
[----:B------:R-:W-:Y:S01]  /*1d80*/  ISETP.GE.AND P1, PT, R12, UR5, PT ;  /* 0x000000050c007c0c */ /* 0x000fe2000bf26270 */
[C---:B------:R-:W-:Y:S02]  /*1d90*/  FMUL.FTZ R16, R7.reuse, R16 ;  /* 0x0000001007107220 */ /* 0x040fe40000410000 */
[----:B------:R-:W-:-:S05]  /*1da0*/  FMUL.FTZ R17, R7, R22 ;  /* 0x0000001607117220 */ /* 0x000fca0000410000 */
[----:B------:R-:W-:-:S06]  /*1db0*/  F2FP.PACK_AB R13, R17, R16 ;  /* 0x00000010110d723e */ /* 0x000fcc00000000ff */
[----:B----4-:R-:W-:-:S10]  /*1dc0*/  HFMA2.MMA R13, R13, 1, 1, R14 ;  /* 0x3c003c000d0d7835 */ /* 0x010fd4000000000e */
[----:B-----5:R-:W-:-:S05]  /*1dd0*/  @P0 HADD2 R13, R13, R24 ;  /* 0x000000180d0d0230 */ /* 0x020fca0000000000 */
[----:B------:R0:W-:Y:S01]  /*1de0*/  STG.E [R10.64+0x3000], R13 ;  /* 0x0030000d0a007986 */ /* 0x0001e2000c101908 */
[----:B------:R-:W-:Y:S05]  /*1df0*/  @!P1 BRA `(.L_x_23) ;  /* 0xfffffae000009947 */ /* 0x000fea000383ffff */
[----:B------:R-:W-:Y:S05]  /*1e00*/  EXIT ;  /* 0x000000000000794d */ /* 0x000fea0003800000 */
.L_x_22:
[----:B------:R-:W-:Y:S02]  /*1e10*/  ULDC.S8 UR6, c[0x0][0x190] ;  /* 0x0000640000067ab9 */ /* 0x000fe40000000200 */
[----:B------:R-:W-:-:S13]  /*1e20*/  ISETP.NE.AND P0, PT, RZ, UR6, PT ;  /* 0x00000006ff007c0c */ /* 0x000fda000bf05270 */
[----:B------:R-:W-:Y:S05]  /*1e30*/  @!P0 BRA `(.L_x_24) ;  /* 0x0000051000008947 */ /* 0x000fea0003800000 */
[----:B------:R-:W-:Y:S01]  /*1e40*/  USHF.L.U32 UR7, UR4, 0x1, URZ ;  /* 0x0000000104077899 */ /* 0x000fe2000800063f */
[----:B------:R-:W-:Y:S01]  /*1e50*/  IMAD.MOV.U32 R9, RZ, RZ, 0x4 ;  /* 0x00000004ff097424 */ /* 0x000fe200078e00ff */
[----:B------:R-:W-:-:S03]  /*1e60*/  USHF.L.U64.HI UR6, UR4, 0x1, UR10 ;  /* 0x0000000104067899 */ /* 0x000fc6000801020a */
[----:B------:R-:W-:-:S04]  /*1e70*/  IMAD.WIDE R8, R6, R9, c[0x0][0x168] ;  /* 0x00005a0006087625 */ /* 0x000fc800078e0209 */
[----:B------:R-:W-:Y:S02]  /*1e80*/  IMAD.U32 R2, RZ, RZ, UR7 ;  /* 0x00000007ff027e24 */ /* 0x000fe4000f8e00ff */
[----:B------:R-:W-:-:S04]  /*1e90*/  IMAD.U32 R3, RZ, RZ, UR6 ;  /* 0x00000006ff037e24 */ /* 0x000fc8000f8e00ff */
[----:B------:R-:W-:Y:S01]  /*1ea0*/  IMAD.WIDE R2, R6, 0x4, R2 ;  /* 0x0000000406027825 */ /* 0x000fe200078e0202 */
[----:B------:R-:W-:Y:S06]  /*1eb0*/  @P1 EXIT ;  /* 0x000000000000194d */ /* 0x000fec0003800000 */
[----:B------:R-:W-:Y:S01]  /*1ec0*/  IADD3 R6, R6, 0xc00, RZ ;  /* 0x00000c0006067810 */ /* 0x000fe20007ffe0ff */
[----:B------:R-:W-:Y:S02]  /*1ed0*/  IMAD.MOV.U32 R12, RZ, RZ, 0x3 ;  /* 0x00000003ff0c7424 */ /* 0x000fe400078e00ff */
.L_x_25:
[----:B0-----:R-:W5:Y:S04]  /*1ee0*/  LDG.E.CONSTANT R13, [R8.64] ;  /* 0x00000008080d7981 */ /* 0x001f68000c1e9900 */
[----:B--2---:R-:W2:Y:S01]  /*1ef0*/  LDL.64 R14, [R0] ;  /* 0x00000000000e7983 */ /* 0x004ea20000100a00 */
[----:B------:R-:W-:-:S05]  /*1f00*/  IADD3 R10, P0, R2, R5, RZ ;  /* 0x00000005020a7210 */ /* 0x000fca0007f1e0ff */
[----:B------:R-:W-:-:S05]  /*1f10*/  IMAD.X R11, R3, 0x1, R4, P0 ;  /* 0x00000001030b7824 */ /* 0x000fca00000e0604 */
[----:B----4-:R-:W4:Y:S01]  /*1f20*/  LDG.E R18, [R10.64] ;  /* 0x000000080a127981 */ /* 0x010f22000c1e1900 */
[--C-:B---3-5:R-:W-:Y:S02]  /*1f30*/  HADD2.F32 R17, -RZ, R13.reuse.H0_H0 ;  /* 0x2000000dff117230 */ /* 0x128fe40000004100 */
[----:B------:R-:W-:-:S03]  /*1f40*/  HADD2.F32 R16, -RZ, R13.H1_H1 ;  /* 0x3000000dff107230 */ /* 0x000fc60000004100 */
[----:B--2---:R-:W-:Y:S02]  /*1f50*/  FMUL.FTZ R14, R14, R17 ;  /* 0x000000110e0e7220 */ /* 0x004fe40000410000 */
[----:B------:R-:W-:Y:S01]  /*1f60*/  FMUL.FTZ R16, R15, R16 ;  /* 0x000000100f107220 */ /* 0x000fe20000410000 */
[----:B------:R-:W-:Y:S01]  /*1f70*/  IADD3 R15, R6, -0x800, RZ ;  /* 0xfffff800060f7810 */ /* 0x000fe20007ffe0ff */
[C---:B0-----:R-:W-:Y:S02]  /*1f80*/  FMUL.FTZ R14, R7.reuse, R14 ;  /* 0x0000000e070e7220 */ /* 0x041fe40000410000 */
[----:B------:R-:W-:Y:S01]  /*1f90*/  FMUL.FTZ R13, R7, R16 ;  /* 0x00000010070d7220 */ /* 0x000fe20000410000 */
[----:B------:R-:W-:-:S04]  /*1fa0*/  ISETP.GE.AND P0, PT, R15, UR5, PT ;  /* 0x000000050f007c0c */ /* 0x000fc8000bf06270 */
[----:B------:R-:W-:-:S06]  /*1fb0*/  F2FP.PACK_AB R13, R13, R14 ;  /* 0x0000000e0d0d723e */ /* 0x000fcc00000000ff */
[----:B----4-:R-:W-:-:S07]  /*1fc0*/  HFMA2.MMA R13, R13, 1, 1, R18 ;  /* 0x3c003c000d0d7835 */ /* 0x010fce0000000012 */
[----:B------:R0:W-:Y:S01]  /*1fd0*/  STG.E [R10.64], R13 ;  /* 0x0000000d0a007986 */ /* 0x0001e2000c101908 */
[----:B------:R-:W-:Y:S05]  /*1fe0*/  @P0 EXIT ;  /* 0x000000000000094d */ /* 0x000fea0003800000 */
[----:B0-----:R-:W2:Y:S04]  /*1ff0*/  LDG.E.CONSTANT R13, [R8.64+0x1000] ;  /* 0x00100008080d7981 */ /* 0x001ea8000c1e9900 */
[----:B------:R-:W3:Y:S04]  /*2000*/  LDL.64 R14, [R0+0x8] ;  /* 0x00000800000e7983 */ /* 0x000ee80000100a00 */
[----:B------:R-:W4:Y:S01]  /*2010*/  LDG.E R18, [R10.64+0x1000] ;  /* 0x001000080a127981 */ /* 0x000f22000c1e1900 */
[----:B--2---:R-:W-:-:S02]  /*2020*/  HADD2.F32 R17, -RZ, R13.H0_H0 ;  /* 0x2000000dff117230 */ /* 0x004fc40000004100 */
[----:B------:R-:W-:-:S03]  /*2030*/  HADD2.F32 R16, -RZ, R13.H1_H1 ;  /* 0x3000000dff107230 */ /* 0x000fc60000004100 */
[----:B---3--:R-:W-:Y:S02]  /*2040*/  FMUL.FTZ R14, R14, R17 ;  /* 0x000000110e0e7220 */ /* 0x008fe40000410000 */
[----:B------:R-:W-:Y:S01]  /*2050*/  FMUL.FTZ R16, R15, R16 ;  /* 0x000000100f107220 */ /* 0x000fe20000410000 */
[----:B------:R-:W-:Y:S01]  /*2060*/  IADD3 R15, R6, -0x400, RZ ;  /* 0xfffffc00060f7810 */ /* 0x000fe20007ffe0ff */
[C---:B------:R-:W-:Y:S02]  /*2070*/  FMUL.FTZ R14, R7.reuse, R14 ;  /* 0x0000000e070e7220 */ /* 0x040fe40000410000 */
[----:B------:R-:W-:Y:S01]  /*2080*/  FMUL.FTZ R13, R7, R16 ;  /* 0x00000010070d7220 */ /* 0x000fe20000410000 */
[----:B------:R-:W-:-:S04]  /*2090*/  ISETP.GE.AND P0, PT, R15, UR5, PT ;  /* 0x000000050f007c0c */ /* 0x000fc8000bf06270 */
[----:B------:R-:W-:-:S06]  /*20a0*/  F2FP.PACK_AB R13, R13, R14 ;  /* 0x0000000e0d0d723e */ /* 0x000fcc00000000ff */
[----:B----4-:R-:W-:-:S07]  /*20b0*/  HFMA2.MMA R13, R13, 1, 1, R18 ;  /* 0x3c003c000d0d7835 */ /* 0x010fce0000000012 */
[----:B------:R0:W-:Y:S01]  /*20c0*/  STG.E [R10.64+0x1000], R13 ;  /* 0x0010000d0a007986 */ /* 0x0001e2000c101908 */
[----:B------:R-:W-:Y:S05]  /*20d0*/  @P0 EXIT ;  /* 0x000000000000094d */ /* 0x000fea0003800000 */
[----:B0-----:R-:W2:Y:S04]  /*20e0*/  LDG.E.CONSTANT R13, [R8.64+0x2000] ;  /* 0x00200008080d7981 */ /* 0x001ea8000c1e9900 */
[----:B------:R-:W3:Y:S04]  /*20f0*/  LDL.64 R14, [R0+0x10] ;  /* 0x00001000000e7983 */ /* 0x000ee80000100a00 */
[----:B------:R-:W4:Y:S01]  /*2100*/  LDG.E R18, [R10.64+0x2000] ;  /* 0x002000080a127981 */ /* 0x000f22000c1e1900 */
[----:B------:R-:W-:Y:S01]  /*2110*/  ISETP.GT.U32.AND P0, PT, R12, 0xe, PT ;  /* 0x0000000e0c00780c */ /* 0x000fe20003f04070 */
[----:B--2---:R-:W-:-:S02]  /*2120*/  HADD2.F32 R17, -RZ, R13.H0_H0 ;  /* 0x2000000dff117230 */ /* 0x004fc40000004100 */
        /* <DEDUP_REMOVED lines=9> */
[----:B------:R-:W-:-:S13]  /*21c0*/  ISETP.GE.AND P0, PT, R6, UR5, PT ;  /* 0x0000000506007c0c */ /* 0x000fda000bf06270 */
[----:B------:R-:W-:Y:S05]  /*21d0*/  @P0 EXIT ;  /* 0x000000000000094d */ /* 0x000fea0003800000 */
[----:B0-----:R0:W2:Y:S04]  /*21e0*/  LDG.E.CONSTANT R13, [R8.64+0x3000] ;  /* 0x00300008080d7981 */ /* 0x0010a8000c1e9900 */
[----:B------:R1:W3:Y:S04]  /*21f0*/  LDL.64 R14, [R0+0x18] ;  /* 0x00001800000e7983 */ /* 0x0002e80000100a00 */
[----:B------:R-:W4:Y:S01]  /*2200*/  LDG.E R18, [R10.64+0x3000] ;  /* 0x003000080a127981 */ /* 0x000f22000c1e1900 */
[----:B------:R-:W-:Y:S02]  /*2210*/  IADD3 R5, P1, R5, 0x4000, RZ ;  /* 0x0000400005057810 */ /* 0x000fe40007f3e0ff */
[----:B0-----:R-:W-:-:S02]  /*2220*/  IADD3 R8, P2, R8, 0x4000, RZ ;  /* 0x0000400008087810 */ /* 0x001fc40007f5e0ff */
[----:B------:R-:W-:Y:S01]  /*2230*/  IADD3 R12, R12, 0x4, RZ ;  /* 0x000000040c0c7810 */ /* 0x000fe20007ffe0ff */
[----:B------:R-:W-:Y:S01]  /*2240*/  IMAD.X R4, RZ, RZ, R4, P1 ;  /* 0x000000ffff047224 */ /* 0x000fe200008e0604 */
[----:B-1----:R-:W-:Y:S01]  /*2250*/  IADD3 R0, R0, 0x20, RZ ;  /* 0x0000002000007810 */ /* 0x002fe20007ffe0ff */
[----:B------:R-:W-:Y:S01]  /*2260*/  IMAD.X R9, RZ, RZ, R9, P2 ;  /* 0x000000ffff097224 */ /* 0x000fe200010e0609 */
[--C-:B--2---:R-:W-:Y:S02]  /*2270*/  HADD2.F32 R17, -RZ, R13.reuse.H0_H0 ;  /* 0x2000000dff117230 */ /* 0x104fe40000004100 */
[----:B------:R-:W-:-:S03]  /*2280*/  HADD2.F32 R16, -RZ, R13.H1_H1 ;  /* 0x3000000dff107230 */ /* 0x000fc60000004100 */
[----:B---3--:R-:W-:Y:S02]  /*2290*/  FMUL.FTZ R14, R14, R17 ;  /* 0x000000110e0e7220 */ /* 0x008fe40000410000 */
[----:B------:R-:W-:Y:S02]  /*22a0*/  FMUL.FTZ R16, R15, R16 ;  /* 0x000000100f107220 */ /* 0x000fe40000410000 */
[C---:B------:R-:W-:Y:S02]  /*22b0*/  FMUL.FTZ R14, R7.reuse, R14 ;  /* 0x0000000e070e7220 */ /* 0x040fe40000410000 */
[----:B------:R-:W-:-:S05]  /*22c0*/  FMUL.FTZ R13, R7, R16 ;  /* 0x00000010070d7220 */ /* 0x000fca0000410000 */
[----:B------:R-:W-:Y:S02]  /*22d0*/  F2FP.PACK_AB R13, R13, R14 ;  /* 0x0000000e0d0d723e */ /* 0x000fe400000000ff */
[C---:B------:R-:W-:Y:S02]  /*22e0*/  IADD3 R14, R6.reuse, 0x400, RZ ;  /* 0x00000400060e7810 */ /* 0x040fe40007ffe0ff */
[----:B------:R-:W-:Y:S02]  /*22f0*/  IADD3 R6, R6, 0x1000, RZ ;  /* 0x0000100006067810 */ /* 0x000fe40007ffe0ff */
[----:B----4-:R-:W-:Y:S01]  /*2300*/  HFMA2.MMA R13, R13, 1, 1, R18 ;  /* 0x3c003c000d0d7835 */ /* 0x010fe20000000012 */
[----:B------:R-:W-:-:S06]  /*2310*/  ISETP.GE.AND P0, PT, R14, UR5, PT ;  /* 0x000000050e007c0c */ /* 0x000fcc000bf06270 */
[----:B------:R0:W-:Y:S07]  /*2320*/  STG.E [R10.64+0x3000], R13 ;  /* 0x0030000d0a007986 */ /* 0x0001ee000c101908 */
[----:B------:R-:W-:Y:S05]  /*2330*/  @!P0 BRA `(.L_x_25) ;  /* 0xfffffba000008947 */ /* 0x000fea000383ffff */
[----:B------:R-:W-:Y:S05]  /*2340*/  EXIT ;  /* 0x000000000000794d */ /* 0x000fea0003800000 */
.L_x_24:
        /* <DEDUP_REMOVED lines=10> */
.L_x_26:
[----:B------:R-:W5:Y:S04]  /*23f0*/  LDG.E.CONSTANT R10, [R8.64] ;  /* 0x00000008080a7981 */ /* 0x000f68000c1e9900 */
[----:B--2---:R-:W2:Y:S01]  /*2400*/  LDL.64 R14, [R0] ;  /* 0x00000000000e7983 */ /* 0x004ea20000100a00 */
[--C-:B-----5:R-:W-:Y:S02]  /*2410*/  HADD2.F32 R11, -RZ, R10.reuse.H0_H0 ;  /* 0x2000000aff0b7230 */ /* 0x120fe40000004100 */
[----:B------:R-:W-:-:S03]  /*2420*/  HADD2.F32 R10, -RZ, R10.H1_H1 ;  /* 0x3000000aff0a7230 */ /* 0x000fc60000004100 */
[----:B--2---:R-:W-:Y:S01]  /*2430*/  FMUL.FTZ R14, R14, R11 ;  /* 0x0000000b0e0e7220 */ /* 0x004fe20000410000 */
[----:B------:R-:W-:Y:S01]  /*2440*/  IADD3 R11, R6, -0x800, RZ ;  /* 0xfffff800060b7810 */ /* 0x000fe20007ffe0ff */
[----:B---3--:R-:W-:Y:S01]  /*2450*/  FMUL.FTZ R16, R15, R10 ;  /* 0x0000000a0f107220 */ /* 0x008fe20000410000 */
[----:B------:R-:W-:Y:S01]  /*2460*/  IADD3 R10, P1, R2, R5, RZ ;  /* 0x00000005020a7210 */ /* 0x000fe20007f3e0ff */
[----:B0-----:R-:W-:Y:S01]  /*2470*/  FMUL.FTZ R14, R7, R14 ;  /* 0x0000000e070e7220 */ /* 0x001fe20000410000 */
[----:B------:R-:W-:Y:S01]  /*2480*/  ISETP.GE.AND P0, PT, R11, UR5, PT ;  /* 0x000000050b007c0c */ /* 0x000fe2000bf06270 */
[----:B------:R-:W-:Y:S02]  /*2490*/  FMUL.FTZ R13, R7, R16 ;  /* 0x00000010070d7220 */ /* 0x000fe40000410000 */
[----:B------:R-:W-:-:S03]  /*24a0*/  IMAD.X R11, R3, 0x1, R4, P1 ;  /* 0x00000001030b7824 */ /* 0x000fc600008e0604 */
[----:B------:R-:W-:-:S05]  /*24b0*/  F2FP.PACK_AB R13, R13, R14 ;  /* 0x0000000e0d0d723e */ /* 0x000fca00000000ff */
[----:B------:R0:W-:Y:S02]  /*24c0*/  STG.E [R10.64], R13 ;  /* 0x0000000d0a007986 */ /* 0x0001e4000c101908 */
[----:B------:R-:W-:Y:S05]  /*24d0*/  @P0 EXIT ;  /* 0x000000000000094d */ /* 0x000fea0003800000 */
[----:B0-----:R-:W2:Y:S04]  /*24e0*/  LDG.E.CONSTANT R13, [R8.64+0x1000] ;  /* 0x00100008080d7981 */ /* 0x001ea8000c1e9900 */
[----:B------:R-:W3:Y:S01]  /*24f0*/  LDL.64 R14, [R0+0x8] ;  /* 0x00000800000e7983 */ /* 0x000ee20000100a00 */
[--C-:B--2---:R-:W-:Y:S02]  /*2500*/  HADD2.F32 R16, -RZ, R13.reuse.H1_H1 ;  /* 0x3000000dff107230 */ /* 0x104fe40000004100 */
[----:B------:R-:W-:-:S03]  /*2510*/  HADD2.F32 R17, -RZ, R13.H0_H0 ;  /* 0x2000000dff117230 */ /* 0x000fc60000004100 */
[----:B---3--:R-:W-:Y:S01]  /*2520*/  FMUL.FTZ R16, R15, R16 ;  /* 0x000000100f107220 */ /* 0x008fe20000410000 */
[----:B------:R-:W-:Y:S01]  /*2530*/  IADD3 R15, R6, -0x400, RZ ;  /* 0xfffffc00060f7810 */ /* 0x000fe20007ffe0ff */
[----:B------:R-:W-:Y:S02]  /*2540*/  FMUL.FTZ R14, R14, R17 ;  /* 0x000000110e0e7220 */ /* 0x000fe40000410000 */
[----:B------:R-:W-:Y:S01]  /*2550*/  FMUL.FTZ R13, R7, R16 ;  /* 0x00000010070d7220 */ /* 0x000fe20000410000 */
[----:B------:R-:W-:Y:S01]  /*2560*/  ISETP.GE.AND P0, PT, R15, UR5, PT ;  /* 0x000000050f007c0c */ /* 0x000fe2000bf06270 */
[----:B------:R-:W-:-:S05]  /*2570*/  FMUL.FTZ R14, R7, R14 ;  /* 0x0000000e070e7220 */ /* 0x000fca0000410000 */
[----:B------:R-:W-:-:S05]  /*2580*/  F2FP.PACK_AB R13, R13, R14 ;  /* 0x0000000e0d0d723e */ /* 0x000fca00000000ff */
[----:B------:R0:W-:Y:S02]  /*2590*/  STG.E [R10.64+0x1000], R13 ;  /* 0x0010000d0a007986 */ /* 0x0001e4000c101908 */
[----:B------:R-:W-:Y:S05]  /*25a0*/  @P0 EXIT ;  /* 0x000000000000094d */ /* 0x000fea0003800000 */
[----:B0-----:R-:W2:Y:S04]  /*25b0*/  LDG.E.CONSTANT R13, [R8.64+0x2000] ;  /* 0x00200008080d7981 */ /* 0x001ea8000c1e9900 */
[----:B------:R-:W3:Y:S01]  /*25c0*/  LDL.64 R14, [R0+0x10] ;  /* 0x00001000000e7983 */ /* 0x000ee20000100a00 */
[----:B------:R-:W-:Y:S01]  /*25d0*/  ISETP.GT.U32.AND P0, PT, R12, 0xe, PT ;  /* 0x0000000e0c00780c */ /* 0x000fe20003f04070 */
        /* <DEDUP_REMOVED lines=9> */
[----:B------:R-:W-:-:S13]  /*2670*/  ISETP.GE.AND P0, PT, R6, UR5, PT ;  /* 0x0000000506007c0c */ /* 0x000fda000bf06270 */
[----:B------:R-:W-:Y:S05]  /*2680*/  @P0 EXIT ;  /* 0x000000000000094d */ /* 0x000fea0003800000 */
[----:B0-----:R0:W2:Y:S04]  /*2690*/  LDG.E.CONSTANT R13, [R8.64+0x3000] ;  /* 0x00300008080d7981 */ /* 0x0010a8000c1e9900 */
[----:B------:R1:W3:Y:S01]  /*26a0*/  LDL.64 R14, [R0+0x18] ;  /* 0x00001800000e7983 */ /* 0x0002e20000100a00 */
[----:B------:R-:W-:Y:S02]  /*26b0*/  IADD3 R5, P1, R5, 0x4000, RZ ;  /* 0x0000400005057810 */ /* 0x000fe40007f3e0ff */
[----:B------:R-:W-:Y:S02]  /*26c0*/  IADD3 R12, R12, 0x4, RZ ;  /* 0x000000040c0c7810 */ /* 0x000fe40007ffe0ff */
[----:B0-----:R-:W-:Y:S01]  /*26d0*/  IADD3 R8, P2, R8, 0x4000, RZ ;  /* 0x0000400008087810 */ /* 0x001fe20007f5e0ff */
[----:B------:R-:W-:Y:S01]  /*26e0*/  IMAD.X R4, RZ, RZ, R4, P1 ;  /* 0x000000ffff047224 */ /* 0x000fe200008e0604 */
[----:B-1--4-:R-:W-:-:S03]  /*26f0*/  IADD3 R0, R0, 0x20, RZ ;  /* 0x0000002000007810 */ /* 0x012fc60007ffe0ff */
        /* <DEDUP_REMOVED lines=9> */
[----:B------:R-:W-:Y:S01]  /*2790*/  IADD3 R6, R6, 0x1000, RZ ;  /* 0x0000100006067810 */ /* 0x000fe20007ffe0ff */
[----:B------:R0:W-:Y:S01]  /*27a0*/  STG.E [R10.64+0x3000], R13 ;  /* 0x0030000d0a007986 */ /* 0x0001e2000c101908 */
[----:B------:R-:W-:-:S13]  /*27b0*/  ISETP.GE.AND P0, PT, R14, UR5, PT ;  /* 0x000000050e007c0c */ /* 0x000fda000bf06270 */
[----:B0-----:R-:W-:Y:S05]  /*27c0*/  @!P0 BRA `(.L_x_26) ;  /* 0xfffffc2000008947 */ /* 0x001fea000383ffff */
[----:B------:R-:W-:Y:S05]  /*27d0*/  EXIT ;  /* 0x000000000000794d */ /* 0x000fea0003800000 */
.L_x_27:
        /* <DEDUP_REMOVED lines=10> */
.L_x_207:


//--------------------- .text._Z17layer_norm_kernelILi14EEvPK6__halfS2_S2_PS0_ffiib --------------------------
	.section	.text._Z17layer_norm_kernelILi14EEvPK6__halfS2_S2_PS0_ffiib,"ax",@progbits
	.sectioninfo	@"SHI_REGISTERS=44"
	.align	128
        .global         _Z17layer_norm_kernelILi14EEvPK6__halfS2_S2_PS0_ffiib
        .type           _Z17layer_norm_kernelILi14EEvPK6__halfS2_S2_PS0_ffiib,@function
        .size           _Z17layer_norm_kernelILi14EEvPK6__halfS2_S2_PS0_ffiib,(.L_x_208 - _Z17layer_norm_kernelILi14EEvPK6__halfS2_S2_PS0_ffiib)
        .other          _Z17layer_norm_kernelILi14EEvPK6__halfS2_S2_PS0_ffiib,@"STO_CUDA_ENTRY STV_DEFAULT"
_Z17layer_norm_kernelILi14EEvPK6__halfS2_S2_PS0_ffiib:
.text._Z17layer_norm_kernelILi14EEvPK6__halfS2_S2_PS0_ffiib:
        /* <DEDUP_REMOVED lines=204> */
.L_x_29:
[----:B0-----:R-:W-:Y:S05]  /*0cc0*/  BSYNC B0 ;  /* 0x0000000000007941 */ /* 0x001fea0003800000 */
.L_x_28:
[----:B------:R-:W-:Y:S02]  /*0cd0*/  IMAD.MOV.U32 R36, RZ, RZ, 0x20 ;  /* 0x00000020ff247424 */ /* 0x000fe400078e00ff */
[----:B------:R-:W-:-:S05]  /*0ce0*/  IMAD.MOV.U32 R37, RZ, RZ, 0x20 ;  /* 0x00000020ff257424 */ /* 0x000fca00078e00ff */
.L_x_30:
        /* <DEDUP_REMOVED lines=14> */
.L_x_31:
        /* <DEDUP_REMOVED lines=118> */
.L_x_33:
[----:B------:R-:W-:Y:S05]  /*1530*/  BSYNC B0 ;  /* 0x0000000000007941 */ /* 0x000fea0003800000 */
.L_x_32:
[----:B0-----:R-:W-:-:S10]  /*1540*/  HFMA2.MMA R2, -RZ, RZ, 0, 1.9073486328125e-06 ;  /* 0x00000020ff027435 */ /* 0x001fd400000001ff */
.L_x_34:
        /* <DEDUP_REMOVED lines=11> */
.L_x_35:
        /* <DEDUP_REMOVED lines=15> */
[----:B--2---:R-:W-:Y:S02]  /*16f0*/  IMAD.U32 R8, RZ, RZ, UR6 ;  /* 0x00000006ff087e24 */ /* 0x004fe4000f8e00ff */
[----:B------:R-:W-:Y:S01]  /*1700*/  IMAD.U32 R9, RZ, RZ, UR7 ;  /* 0x00000007ff097e24 */ /* 0x000fe2000f8e00ff */
[----:B------:R-:W-:Y:S06]  /*1710*/  @P1 EXIT ;  /* 0x000000000000194d */ /* 0x000fec0003800000 */
[----:B------:R-:W-:Y:S01]  /*1720*/  ULDC.S8 UR4, c[0x0][0x190] ;  /* 0x0000640000047ab9 */ /* 0x000fe20000000200 */
[C---:B------:R-:W-:Y:S01]  /*1730*/  IMAD.WIDE R8, R34.reuse, 0x4, R8 ;  /* 0x0000000422087825 */ /* 0x040fe200078e0208 */
[----:B------:R-:W-:Y:S02]  /*1740*/  ISETP.NE.AND P0, PT, RZ, UR4, PT ;  /* 0x00000004ff007c0c */ /* 0x000fe4000bf05270 */
[----:B------:R-:W-:Y:S01]  /*1750*/  IADD3 R3, R34, 0xc00, RZ ;  /* 0x00000c0022037810 */ /* 0x000fe20007ffe0ff */
[----:B------:R-:W-:Y:S02]  /*1760*/  IMAD.MOV.U32 R16, RZ, RZ, 0x2 ;  /* 0x00000002ff107424 */ /* 0x000fe400078e00ff */
[----:B------:R-:W-:-:S02]  /*1770*/  IMAD.MOV.U32 R18, RZ, RZ, c[0x0][0x170] ;  /* 0x00005c00ff127624 */ /* 0x000fc400078e00ff */
[----:B------:R-:W-:Y:S02]  /*1780*/  IMAD.MOV.U32 R19, RZ, RZ, c[0x0][0x174] ;  /* 0x00005d00ff137624 */ /* 0x000fe400078e00ff */
.L_x_37:
[C---:B----4-:R-:W-:Y:S01]  /*1790*/  IMAD.WIDE R12, R34.reuse, 0x4, R30 ;  /* 0x00000004220c7825 */ /* 0x050fe200078e021e */
[----:B0-----:R-:W2:Y:S04]  /*17a0*/  LDL.128 R4, [R0] ;  /* 0x0000000000047983 */ /* 0x001ea80000100c00 */
[----:B------:R-:W4:Y:S01]  /*17b0*/  LDG.E.CONSTANT R17, [R12.64] ;  /* 0x000000080c117981 */ /* 0x000f22000c1e9900 */
[----:B------:R-:W-:Y:S01]  /*17c0*/  IMAD.WIDE R14, R34, 0x4, R18 ;  /* 0x00000004220e7825 */ /* 0x000fe200078e0212 */
[----:B---3--:R-:W-:-:S04]  /*17d0*/  IADD3 R10, P1, R8, R33, RZ ;  /* 0x00000021080a7210 */ /* 0x008fc80007f3e0ff */
[----:B------:R-:W3:Y:S01]  /*17e0*/  LDG.E.CONSTANT R22, [R14.64] ;  /* 0x000000080e167981 */ /* 0x000ee2000c1e9900 */
[----:B------:R-:W-:-:S05]  /*17f0*/  IMAD.X R11, R9, 0x1, R32, P1 ;  /* 0x00000001090b7824 */ /* 0x000fca00008e0620 */
[----:B------:R-:W5:Y:S01]  /*1800*/  @P0 LDG.E R24, [R10.64] ;  /* 0x000000080a180981 */ /* 0x000f62000c1e1900 */
[--C-:B----4-:R-:W-:Y:S02]  /*1810*/  HADD2.F32 R21, -RZ, R17.reuse.H0_H0 ;  /* 0x20000011ff157230 */ /* 0x110fe40000004100 */
[----:B------:R-:W-:-:S03]  /*1820*/  HADD2.F32 R20, -RZ, R17.H1_H1 ;  /* 0x30000011ff147230 */ /* 0x000fc60000004100 */
[----:B--2---:R-:W-:Y:S02]  /*1830*/  FMUL.FTZ R21, R4, R21 ;  /* 0x0000001504157220 */ /* 0x004fe40000410000 */
[----:B------:R-:W-:Y:S02]  /*1840*/  FMUL.FTZ R5, R5, R20 ;  /* 0x0000001405057220 */ /* 0x000fe40000410000 */
[C---:B0-----:R-:W-:Y:S02]  /*1850*/  FMUL.FTZ R21, R2.reuse, R21 ;  /* 0x0000001502157220 */ /* 0x041fe40000410000 */
[----:B------:R-:W-:-:S05]  /*1860*/  FMUL.FTZ R4, R2, R5 ;  /* 0x0000000502047220 */ /* 0x000fca0000410000 */
[----:B------:R-:W-:Y:S02]  /*1870*/  F2FP.PACK_AB R5, R4, R21 ;  /* 0x000000150405723e */ /* 0x000fe400000000ff */
[----:B------:R-:W-:-:S04]  /*1880*/  IADD3 R4, R3, -0x800, RZ ;  /* 0xfffff80003047810 */ /* 0x000fc80007ffe0ff */
[----:B---3--:R-:W-:Y:S01]  /*1890*/  HFMA2.MMA R5, R5, 1, 1, R22 ;  /* 0x3c003c0005057835 */ /* 0x008fe20000000016 */
[----:B------:R-:W-:-:S09]  /*18a0*/  ISETP.GE.AND P1, PT, R4, UR5, PT ;  /* 0x0000000504007c0c */ /* 0x000fd2000bf26270 */
[----:B-----5:R-:W-:-:S05]  /*18b0*/  @P0 HADD2 R5, R5, R24 ;  /* 0x0000001805050230 */ /* 0x020fca0000000000 */
[----:B------:R0:W-:Y:S01]  /*18c0*/  STG.E [R10.64], R5 ;  /* 0x000000050a007986 */ /* 0x0001e2000c101908 */
[----:B------:R-:W-:Y:S05]  /*18d0*/  @P1 EXIT ;  /* 0x000000000000194d */ /* 0x000fea0003800000 */
[----:B------:R-:W2:Y:S04]  /*18e0*/  LDG.E.CONSTANT R4, [R12.64+0x1000] ;  /* 0x001000080c047981 */ /* 0x000ea8000c1e9900 */
[----:B------:R-:W3:Y:S04]  /*18f0*/  LDG.E.CONSTANT R17, [R14.64+0x1000] ;  /* 0x001000080e117981 */ /* 0x000ee8000c1e9900 */
[----:B------:R-:W4:Y:S01]  /*1900*/  @P0 LDG.E R20, [R10.64+0x1000] ;  /* 0x001000080a140981 */ /* 0x000f22000c1e1900 */
[----:B------:R-:W-:Y:S01]  /*1910*/  ISETP.GT.U32.AND P1, PT, R16, 0xd, PT ;  /* 0x0000000d1000780c */ /* 0x000fe20003f24070 */
[----:B0-2---:R-:W-:-:S02]  /*1920*/  HADD2.F32 R5, -RZ, R4.H0_H0 ;  /* 0x20000004ff057230 */ /* 0x005fc40000004100 */
[----:B------:R-:W-:-:S03]  /*1930*/  HADD2.F32 R4, -RZ, R4.H1_H1 ;  /* 0x30000004ff047230 */ /* 0x000fc60000004100 */
[----:B------:R-:W-:Y:S02]  /*1940*/  FMUL.FTZ R5, R5, R6 ;  /* 0x0000000605057220 */ /* 0x000fe40000410000 */
[----:B------:R-:W-:Y:S02]  /*1950*/  FMUL.FTZ R7, R4, R7 ;  /* 0x0000000704077220 */ /* 0x000fe40000410000 */
[C---:B------:R-:W-:Y:S02]  /*1960*/  FMUL.FTZ R5, R2.reuse, R5 ;  /* 0x0000000502057220 */ /* 0x040fe40000410000 */
[----:B------:R-:W-:-:S05]  /*1970*/  FMUL.FTZ R4, R2, R7 ;  /* 0x0000000702047220 */ /* 0x000fca0000410000 */
[----:B------:R-:W-:-:S06]  /*1980*/  F2FP.PACK_AB R4, R4, R5 ;  /* 0x000000050404723e */ /* 0x000fcc00000000ff */
[----:B---3--:R-:W-:-:S10]  /*1990*/  HFMA2.MMA R17, R4, 1, 1, R17 ;  /* 0x3c003c0004117835 */ /* 0x008fd40000000011 */
[----:B----4-:R-:W-:-:S05]  /*19a0*/  @P0 HADD2 R17, R17, R20 ;  /* 0x0000001411110230 */ /* 0x010fca0000000000 */
[----:B------:R0:W-:Y:S01]  /*19b0*/  STG.E [R10.64+0x1000], R17 ;  /* 0x001000110a007986 */ /* 0x0001e2000c101908 */
[----:B------:R-:W-:Y:S05]  /*19c0*/  @P1 EXIT ;  /* 0x000000000000194d */ /* 0x000fea0003800000 */
[----:B------:R-:W-:-:S04]  /*19d0*/  IADD3 R4, R3, -0x400, RZ ;  /* 0xfffffc0003047810 */ /* 0x000fc80007ffe0ff */
[----:B------:R-:W-:-:S13]  /*19e0*/  ISETP.GE.AND P1, PT, R4, UR5, PT ;  /* 0x0000000504007c0c */ /* 0x000fda000bf26270 */
[----:B------:R-:W-:Y:S05]  /*19f0*/  @P1 EXIT ;  /* 0x000000000000194d */ /* 0x000fea0003800000 */
[----:B0-----:R-:W2:Y:S04]  /*1a00*/  LDG.E.CONSTANT R17, [R12.64+0x2000] ;  /* 0x002000080c117981 */ /* 0x001ea8000c1e9900 */
[----:B------:R-:W3:Y:S04]  /*1a10*/  LDL.128 R4, [R0+0x10] ;  /* 0x0000100000047983 */ /* 0x000ee80000100c00 */
[----:B------:R-:W4:Y:S04]  /*1a20*/  LDG.E.CONSTANT R22, [R14.64+0x2000] ;  /* 0x002000080e167981 */ /* 0x000f28000c1e9900 */
[----:B------:R-:W5:Y:S01]  /*1a30*/  @P0 LDG.E R24, [R10.64+0x2000] ;  /* 0x002000080a180981 */ /* 0x000f62000c1e1900 */
[----:B------:R-:W-:Y:S01]  /*1a40*/  ISETP.GE.AND P1, PT, R3, UR5, PT ;  /* 0x0000000503007c0c */ /* 0x000fe2000bf26270 */
[----:B--2---:R-:W-:-:S02]  /*1a50*/  HADD2.F32 R21, -RZ, R17.H0_H0 ;  /* 0x20000011ff157230 */ /* 0x004fc40000004100 */
        /* <DEDUP_REMOVED lines=13> */
[----:B------:R-:W-:-:S02]  /*1b30*/  IADD3 R33, P2, R33, 0x4000, RZ ;  /* 0x0000400021217810 */ /* 0x000fc40007f5e0ff */
[----:B------:R-:W-:Y:S02]  /*1b40*/  IADD3 R30, P4, R30, 0x4000, RZ ;  /* 0x000040001e1e7810 */ /* 0x000fe40007f9e0ff */
[----:B------:R-:W-:Y:S01]  /*1b50*/  IADD3 R18, P3, R18, 0x4000, RZ ;  /* 0x0000400012127810 */ /* 0x000fe20007f7e0ff */
[----:B------:R-:W-:Y:S01]  /*1b60*/  IMAD.X R32, RZ, RZ, R32, P2 ;  /* 0x000000ffff207224 */ /* 0x000fe200010e0620 */
[----:B------:R-:W-:Y:S01]  /*1b70*/  IADD3 R16, R16, 0x4, RZ ;  /* 0x0000000410107810 */ /* 0x000fe20007ffe0ff */
[----:B------:R-:W-:Y:S01]  /*1b80*/  IMAD.X R31, RZ, RZ, R31, P4 ;  /* 0x000000ffff1f7224 */ /* 0x000fe200020e061f */
[----:B------:R-:W-:Y:S02]  /*1b90*/  IADD3 R0, R0, 0x20, RZ ;  /* 0x0000002000007810 */ /* 0x000fe40007ffe0ff */
[----:B------:R-:W-:Y:S01]  /*1ba0*/  IADD3.X R19, RZ, R19, RZ, P3, !PT ;  /* 0x00000013ff137210 */ /* 0x000fe20001ffe4ff */
[--C-:B0-2---:R-:W-:Y:S02]  /*1bb0*/  HADD2.F32 R5, -RZ, R12.reuse.H0_H0 ;  /* 0x2000000cff057230 */ /* 0x105fe40000004100 */
[----:B------:R-:W-:-:S03]  /*1bc0*/  HADD2.F32 R4, -RZ, R12.H1_H1 ;  /* 0x3000000cff047230 */ /* 0x000fc60000004100 */
[----:B------:R-:W-:Y:S02]  /*1bd0*/  FMUL.FTZ R5, R5, R6 ;  /* 0x0000000605057220 */ /* 0x000fe40000410000 */
[----:B------:R-:W-:Y:S02]  /*1be0*/  FMUL.FTZ R7, R4, R7 ;  /* 0x0000000704077220 */ /* 0x000fe40000410000 */
[C---:B------:R-:W-:Y:S02]  /*1bf0*/  FMUL.FTZ R5, R2.reuse, R5 ;  /* 0x0000000502057220 */ /* 0x040fe40000410000 */
[----:B------:R-:W-:-:S05]  /*1c00*/  FMUL.FTZ R4, R2, R7 ;  /* 0x0000000702047220 */ /* 0x000fca0000410000 */
[----:B------:R-:W-:Y:S02]  /*1c10*/  F2FP.PACK_AB R7, R4, R5 ;  /* 0x000000050407723e */ /* 0x000fe400000000ff */
[C---:B------:R-:W-:Y:S02]  /*1c20*/  IADD3 R4, R3.reuse, 0x400, RZ ;  /* 0x0000040003047810 */ /* 0x040fe40007ffe0ff */
[----:B------:R-:W-:Y:S02]  /*1c30*/  IADD3 R3, R3, 0x1000, RZ ;  /* 0x0000100003037810 */ /* 0x000fe40007ffe0ff */
[----:B---3--:R-:W-:Y:S01]  /*1c40*/  HFMA2.MMA R5, R7, 1, 1, R14 ;  /* 0x3c003c0007057835 */ /* 0x008fe2000000000e */
[----:B------:R-:W-:-:S09]  /*1c50*/  ISETP.GE.AND P1, PT, R4, UR5, PT ;  /* 0x0000000504007c0c */ /* 0x000fd2000bf26270 */
[----:B----4-:R-:W-:-:S05]  /*1c60*/  @P0 HADD2 R5, R5, R20 ;  /* 0x0000001405050230 */ /* 0x010fca0000000000 */
[----:B------:R0:W-:Y:S01]  /*1c70*/  STG.E [R10.64+0x3000], R5 ;  /* 0x003000050a007986 */ /* 0x0001e2000c101908 */
[----:B------:R-:W-:Y:S05]  /*1c80*/  @!P1 BRA `(.L_x_37) ;  /* 0xfffffb0000009947 */ /* 0x000fea000383ffff */
[----:B------:R-:W-:Y:S05]  /*1c90*/  EXIT ;  /* 0x000000000000794d */ /* 0x000fea0003800000 */
.L_x_36:
[----:B------:R-:W-:Y:S02]  /*1ca0*/  ULDC.S8 UR6, c[0x0][0x190] ;  /* 0x0000640000067ab9 */ /* 0x000fe40000000200 */
[----:B------:R-:W-:-:S13]  /*1cb0*/  ISETP.NE.AND P0, PT, RZ, UR6, PT ;  /* 0x00000006ff007c0c */ /* 0x000fda000bf05270 */
[----:B------:R-:W-:Y:S05]  /*1cc0*/  @!P0 BRA `(.L_x_38) ;  /* 0x0000051000008947 */ /* 0x000fea0003800000 */
[----:B------:R-:W-:Y:S01]  /*1cd0*/  USHF.L.U32 UR7, UR4, 0x1, URZ ;  /* 0x0000000104077899 */ /* 0x000fe2000800063f */
[----:B------:R-:W-:Y:S01]  /*1ce0*/  IMAD.MOV.U32 R5, RZ, RZ, 0x4 ;  /* 0x00000004ff057424 */ /* 0x000fe200078e00ff */
[----:B------:R-:W-:-:S03]  /*1cf0*/  USHF.L.U64.HI UR6, UR4, 0x1, UR10 ;  /* 0x0000000104067899 */ /* 0x000fc6000801020a */
[----:B------:R-:W-:-:S04]  /*1d00*/  IMAD.WIDE R4, R34, R5, c[0x0][0x168] ;  /* 0x00005a0022047625 */ /* 0x000fc800078e0205 */
[----:B--2---:R-:W-:Y:S02]  /*1d10*/  IMAD.U32 R8, RZ, RZ, UR7 ;  /* 0x00000007ff087e24 */ /* 0x004fe4000f8e00ff */
[----:B------:R-:W-:-:S04]  /*1d20*/  IMAD.U32 R9, RZ, RZ, UR6 ;  /* 0x00000006ff097e24 */ /* 0x000fc8000f8e00ff */
[----:B------:R-:W-:Y:S01]  /*1d30*/  IMAD.WIDE R8, R34, 0x4, R8 ;  /* 0x0000000422087825 */ /* 0x000fe200078e0208 */
[----:B------:R-:W-:Y:S06]  /*1d40*/  @P1 EXIT ;  /* 0x000000000000194d */ /* 0x000fec0003800000 */
[----:B----4-:R-:W-:Y:S01]  /*1d50*/  IMAD.MOV.U32 R12, RZ, RZ, R4 ;  /* 0x000000ffff0c7224 */ /* 0x010fe200078e0004 */
[----:B------:R-:W-:Y:S01]  /*1d60*/  IADD3 R34, R34, 0xc00, RZ ;  /* 0x00000c0022227810 */ /* 0x000fe20007ffe0ff */
[----:B------:R-:W-:Y:S02]  /*1d70*/  IMAD.MOV.U32 R13, RZ, RZ, R5 ;  /* 0x000000ffff0d7224 */ /* 0x000fe400078e0005 */
[----:B------:R-:W-:-:S03]  /*1d80*/  IMAD.MOV.U32 R3, RZ, RZ, 0x2 ;  /* 0x00000002ff037424 */ /* 0x000fc600078e00ff */
.L_x_39:
[----:B------:R-:W2:Y:S04]  /*1d90*/  LDG.E.CONSTANT R14, [R12.64] ;  /* 0x000000080c0e7981 */ /* 0x000ea8000c1e9900 */
[----:B0-----:R-:W4:Y:S01]  /*1da0*/  LDL.128 R4, [R0] ;  /* 0x0000000000047983 */ /* 0x001f220000100c00 */
[----:B---3--:R-:W-:-:S05]  /*1db0*/  IADD3 R10, P0, R8, R33, RZ ;  /* 0x00000021080a7210 */ /* 0x008fca0007f1e0ff */
[----:B------:R-:W-:-:S05]  /*1dc0*/  IMAD.X R11, R9, 0x1, R32, P0 ;  /* 0x00000001090b7824 */ /* 0x000fca00000e0620 */
[----:B------:R-:W3:Y:S01]  /*1dd0*/  LDG.E R16, [R10.64] ;  /* 0x000000080a107981 */ /* 0x000ee2000c1e1900 */
[--C-:B--2---:R-:W-:Y:S02]  /*1de0*/  HADD2.F32 R15, -RZ, R14.reuse.H0_H0 ;  /* 0x2000000eff0f7230 */ /* 0x104fe40000004100 */
[----:B------:R-:W-:-:S03]  /*1df0*/  HADD2.F32 R14, -RZ, R14.H1_H1 ;  /* 0x3000000eff0e7230 */ /* 0x000fc60000004100 */
[----:B----4-:R-:W-:Y:S02]  /*1e00*/  FMUL.FTZ R15, R4, R15 ;  /* 0x0000000f040f7220 */ /* 0x010fe40000410000 */
[----:B------:R-:W-:Y:S02]  /*1e10*/  FMUL.FTZ R5, R5, R14 ;  /* 0x0000000e05057220 */ /* 0x000fe40000410000 */
[C---:B0-----:R-:W-:Y:S02]  /*1e20*/  FMUL.FTZ R15, R2.reuse, R15 ;  /* 0x0000000f020f7220 */ /* 0x041fe40000410000 */
[----:B------:R-:W-:Y:S01]  /*1e30*/  FMUL.FTZ R4, R2, R5 ;  /* 0x0000000502047220 */ /* 0x000fe20000410000 */
[----:B------:R-:W-:-:S04]  /*1e40*/  IADD3 R5, R34, -0x800, RZ ;  /* 0xfffff80022057810 */ /* 0x000fc80007ffe0ff */
[----:B------:R-:W-:Y:S02]  /*1e50*/  F2FP.PACK_AB R4, R4, R15 ;  /* 0x0000000f0404723e */ /* 0x000fe400000000ff */
[----:B------:R-:W-:-:S04]  /*1e60*/  ISETP.GE.AND P0, PT, R5, UR5, PT ;  /* 0x0000000505007c0c */ /* 0x000fc8000bf06270 */
[----:B---3--:R-:W-:-:S07]  /*1e70*/  HFMA2.MMA R5, R4, 1, 1, R16 ;  /* 0x3c003c0004057835 */ /* 0x008fce0000000010 */
[----:B------:R0:W-:Y:S02]  /*1e80*/  STG.E [R10.64], R5 ;  /* 0x000000050a007986 */ /* 0x0001e4000c101908 */
[----:B------:R-:W-:Y:S05]  /*1e90*/  @P0 EXIT ;  /* 0x000000000000094d */ /* 0x000fea0003800000 */
[----:B------:R-:W2:Y:S04]  /*1ea0*/  LDG.E.CONSTANT R4, [R12.64+0x1000] ;  /* 0x001000080c047981 */ /* 0x000ea8000c1e9900 */
[----:B------:R-:W3:Y:S01]  /*1eb0*/  LDG.E R14, [R10.64+0x1000] ;  /* 0x001000080a0e7981 */ /* 0x000ee2000c1e1900 */
[----:B------:R-:W-:Y:S01]  /*1ec0*/  ISETP.GT.U32.AND P0, PT, R3, 0xd, PT ;  /* 0x0000000d0300780c */ /* 0x000fe20003f04070 */
        /* <DEDUP_REMOVED lines=9> */
[----:B------:R-:W-:Y:S05]  /*1f60*/  @P0 EXIT ;  /* 0x000000000000094d */ /* 0x000fea0003800000 */
[----:B------:R-:W-:-:S04]  /*1f70*/  IADD3 R4, R34, -0x400, RZ ;  /* 0xfffffc0022047810 */ /* 0x000fc80007ffe0ff */
[----:B------:R-:W-:-:S13]  /*1f80*/  ISETP.GE.AND P0, PT, R4, UR5, PT ;  /* 0x0000000504007c0c */ /* 0x000fda000bf06270 */
[----:B------:R-:W-:Y:S05]  /*1f90*/  @P0 EXIT ;  /* 0x000000000000094d */ /* 0x000fea0003800000 */
[----:B------:R-:W2:Y:S04]  /*1fa0*/  LDG.E.CONSTANT R14, [R12.64+0x2000] ;  /* 0x002000080c0e7981 */ /* 0x000ea8000c1e9900 */
[----:B0-----:R-:W3:Y:S04]  /*1fb0*/  LDL.128 R4, [R0+0x10] ;  /* 0x0000100000047983 */ /* 0x001ee80000100c00 */
[----:B------:R-:W4:Y:S01]  /*1fc0*/  LDG.E R16, [R10.64+0x2000] ;  /* 0x002000080a107981 */ /* 0x000f22000c1e1900 */
        /* <DEDUP_REMOVED lines=13> */
[----:B------:R-:W-:Y:S02]  /*20a0*/  IADD3 R33, P1, R33, 0x4000, RZ ;  /* 0x0000400021217810 */ /* 0x000fe40007f3e0ff */
[----:B------:R-:W-:Y:S02]  /*20b0*/  IADD3 R3, R3, 0x4, RZ ;  /* 0x0000000403037810 */ /* 0x000fe40007ffe0ff */
[----:B------:R-:W-:Y:S01]  /*20c0*/  IADD3 R0, R0, 0x20, RZ ;  /* 0x0000002000007810 */ /* 0x000fe20007ffe0ff */
[----:B------:R-:W-:Y:S01]  /*20d0*/  IMAD.X R32, RZ, RZ, R32, P1 ;  /* 0x000000ffff207224 */ /* 0x000fe200008e0620 */
        /* <DEDUP_REMOVED lines=12> */
[----:B------:R-:W-:-:S06]  /*21a0*/  ISETP.GE.AND P0, PT, R4, UR5, PT ;  /* 0x0000000504007c0c */ /* 0x000fcc000bf06270 */
[----:B------:R0:W-:Y:S07]  /*21b0*/  STG.E [R10.64+0x3000], R5 ;  /* 0x003000050a007986 */ /* 0x0001ee000c101908 */
[----:B------:R-:W-:Y:S05]  /*21c0*/  @!P0 BRA `(.L_x_39) ;  /* 0xfffffbc000008947 */ /* 0x000fea000383ffff */
[----:B------:R-:W-:Y:S05]  /*21d0*/  EXIT ;  /* 0x000000000000794d */ /* 0x000fea0003800000 */
.L_x_38:
[----:B------:R-:W-:Y:S01]  /*21e0*/  USHF.L.U32 UR7, UR4, 0x1, URZ ;  /* 0x0000000104077899 */ /* 0x000fe2000800063f */
[----:B------:R-:W-:Y:S01]  /*21f0*/  MOV R5, 0x4 ;  /* 0x0000000400057802 */ /* 0x000fe20000000f00 */
[----:B------:R-:W-:-:S04]  /*2200*/  USHF.L.U64.HI UR6, UR4, 0x1, UR10 ;  /* 0x0000000104067899 */ /* 0x000fc8000801020a */
[----:B--2---:R-:W-:Y:S02]  /*2210*/  IMAD.U32 R8, RZ, RZ, UR7 ;  /* 0x00000007ff087e24 */ /* 0x004fe4000f8e00ff */
[----:B------:R-:W-:Y:S02]  /*2220*/  IMAD.U32 R9, RZ, RZ, UR6 ;  /* 0x00000006ff097e24 */ /* 0x000fe4000f8e00ff */
[----:B------:R-:W-:-:S04]  /*2230*/  IMAD.WIDE R4, R34, R5, c[0x0][0x168] ;  /* 0x00005a0022047625 */ /* 0x000fc800078e0205 */
[----:B------:R-:W-:Y:S01]  /*2240*/  IMAD.WIDE R8, R34, 0x4, R8 ;  /* 0x0000000422087825 */ /* 0x000fe200078e0208 */
[----:B------:R-:W-:Y:S06]  /*2250*/  @P1 EXIT ;  /* 0x000000000000194d */ /* 0x000fec0003800000 */
[----:B---3--:R-:W-:Y:S01]  /*2260*/  IMAD.MOV.U32 R10, RZ, RZ, R4 ;  /* 0x000000ffff0a7224 */ /* 0x008fe200078e0004 */
[----:B------:R-:W-:Y:S01]  /*2270*/  IADD3 R34, R34, 0xc00, RZ ;  /* 0x00000c0022227810 */ /* 0x000fe20007ffe0ff */
[----:B------:R-:W-:Y:S02]  /*2280*/  IMAD.MOV.U32 R11, RZ, RZ, R5 ;  /* 0x000000ffff0b7224 */ /* 0x000fe400078e0005 */
[----:B------:R-:W-:-:S03]  /*2290*/  IMAD.MOV.U32 R3, RZ, RZ, 0x2 ;  /* 0x00000002ff037424 */ /* 0x000fc600078e00ff */
.L_x_40:
[----:B0---4-:R-:W2:Y:S04]  /*22a0*/  LDG.E.CONSTANT R12, [R10.64] ;  /* 0x000000080a0c7981 */ /* 0x011ea8000c1e9900 */
[----:B------:R-:W3:Y:S01]  /*22b0*/  LDL.128 R4, [R0] ;  /* 0x0000000000047983 */ /* 0x000ee20000100c00 */
[----:B------:R-:W-:-:S04]  /*22c0*/  IADD3 R14, R34, -0x800, RZ ;  /* 0xfffff800220e7810 */ /* 0x000fc80007ffe0ff */
[----:B------:R-:W-:Y:S01]  /*22d0*/  ISETP.GE.AND P0, PT, R14, UR5, PT ;  /* 0x000000050e007c0c */ /* 0x000fe2000bf06270 */
[--C-:B--2---:R-:W-:Y:S02]  /*22e0*/  HADD2.F32 R13, -RZ, R12.reuse.H0_H0 ;  /* 0x2000000cff0d7230 */ /* 0x104fe40000004100 */
[----:B------:R-:W-:-:S03]  /*22f0*/  HADD2.F32 R12, -RZ, R12.H1_H1 ;  /* 0x3000000cff0c7230 */ /* 0x000fc60000004100 */
[----:B---3--:R-:W-:Y:S02]  /*2300*/  FMUL.FTZ R13, R4, R13 ;  /* 0x0000000d040d7220 */ /* 0x008fe40000410000 */
[----:B------:R-:W-:Y:S01]  /*2310*/  FMUL.FTZ R5, R5, R12 ;  /* 0x0000000c05057220 */ /* 0x000fe20000410000 */
[----:B------:R-:W-:Y:S01]  /*2320*/  IADD3 R12, P1, R8, R33, RZ ;  /* 0x00000021080c7210 */ /* 0x000fe20007f3e0ff */
[C---:B0-----:R-:W-:Y:S02]  /*2330*/  FMUL.FTZ R4, R2.reuse, R13 ;  /* 0x0000000d02047220 */ /* 0x041fe40000410000 */
[----:B------:R-:W-:Y:S02]  /*2340*/  FMUL.FTZ R5, R2, R5 ;  /* 0x0000000502057220 */ /* 0x000fe40000410000 */
[----:B------:R-:W-:-:S03]  /*2350*/  IMAD.X R13, R9, 0x1, R32, P1 ;  /* 0x00000001090d7824 */ /* 0x000fc600008e0620 */
[----:B------:R-:W-:-:S05]  /*2360*/  F2FP.PACK_AB R5, R5, R4 ;  /* 0x000000040505723e */ /* 0x000fca00000000ff */
[----:B------:R0:W-:Y:S01]  /*2370*/  STG.E [R12.64], R5 ;  /* 0x000000050c007986 */ /* 0x0001e2000c101908 */
[----:B------:R-:W-:Y:S05]  /*2380*/  @P0 EXIT ;  /* 0x000000000000094d */ /* 0x000fea0003800000 */
[----:B------:R-:W2:Y:S01]  /*2390*/  LDG.E.CONSTANT R4, [R10.64+0x1000] ;  /* 0x001000080a047981 */ /* 0x000ea2000c1e9900 */
[----:B------:R-:W-:Y:S01]  /*23a0*/  ISETP.GT.U32.AND P0, PT, R3, 0xd, PT ;  /* 0x0000000d0300780c */ /* 0x000fe20003f04070 */
        /* <DEDUP_REMOVED lines=8> */
[----:B------:R-:W-:Y:S05]  /*2430*/  @P0 EXIT ;  /* 0x000000000000094d */ /* 0x000fea0003800000 */
[----:B------:R-:W-:-:S04]  /*2440*/  IADD3 R4, R34, -0x400, RZ ;  /* 0xfffffc0022047810 */ /* 0x000fc80007ffe0ff */
[----:B------:R-:W-:-:S13]  /*2450*/  ISETP.GE.AND P0, PT, R4, UR5, PT ;  /* 0x0000000504007c0c */ /* 0x000fda000bf06270 */
[----:B------:R-:W-:Y:S05]  /*2460*/  @P0 EXIT ;  /* 0x000000000000094d */ /* 0x000fea0003800000 */
[----:B------:R-:W2:Y:S04]  /*2470*/  LDG.E.CONSTANT R14, [R10.64+0x2000] ;  /* 0x002000080a0e7981 */ /* 0x000ea8000c1e9900 */
[----:B0-----:R-:W3:Y:S01]  /*2480*/  LDL.128 R4, [R0+0x10] ;  /* 0x0000100000047983 */ /* 0x001ee20000100c00 */
        /* <DEDUP_REMOVED lines=11> */
[----:B------:R-:W-:Y:S02]  /*2540*/  IADD3 R33, P1, R33, 0x4000, RZ ;  /* 0x0000400021217810 */ /* 0x000fe40007f3e0ff */
[----:B------:R-:W-:Y:S02]  /*2550*/  IADD3 R3, R3, 0x4, RZ ;  /* 0x0000000403037810 */ /* 0x000fe40007ffe0ff */
[----:B------:R-:W-:Y:S01]  /*2560*/  IADD3 R0, R0, 0x20, RZ ;  /* 0x0000002000007810 */ /* 0x000fe20007ffe0ff */
[----:B------:R-:W-:Y:S01]  /*2570*/  IMAD.X R32, RZ, RZ, R32, P1 ;  /* 0x000000ffff207224 */ /* 0x000fe200008e0620 */
[----:B-1----:R-:W-:-:S05]  /*2580*/  IADD3 R10, P2, R10, 0x4000, RZ ;  /* 0x000040000a0a7810 */ /* 0x002fca0007f5e0ff */
[----:B------:R-:W-:Y:S01]  /*2590*/  IMAD.X R11, RZ, RZ, R11, P2 ;  /* 0x000000ffff0b7224 */ /* 0x000fe200010e060b */
[--C-:B--2---:R-:W-:Y:S02]  /*25a0*/  HADD2.F32 R5, -RZ, R4.reuse.H0_H0 ;  /* 0x20000004ff057230 */ /* 0x104fe40000004100 */
[----:B------:R-:W-:-:S03]  /*25b0*/  HADD2.F32 R4, -RZ, R4.H1_H1 ;  /* 0x30000004ff047230 */ /* 0x000fc60000004100 */
[----:B------:R-:W-:Y:S02]  /*25c0*/  FMUL.FTZ R5, R5, R6 ;  /* 0x0000000605057220 */ /* 0x000fe40000410000 */
        /* <DEDUP_REMOVED lines=8> */
[----:B-1----:R-:W-:Y:S05]  /*2650*/  @!P0 BRA `(.L_x_40) ;  /* 0xfffffc4000008947 */ /* 0x002fea000383ffff */
[----:B------:R-:W-:Y:S05]  /*2660*/  EXIT ;  /* 0x000000000000794d */ /* 0x000fea0003800000 */
.L_x_41:
        /* <DEDUP_REMOVED lines=9> */
.L_x_208:


//--------------------- .text._Z17layer_norm_kernelILi13EEvPK6__halfS2_S2_PS0_ffiib --------------------------
	.section	.text._Z17layer_norm_kernelILi13EEvPK6__halfS2_S2_PS0_ffiib,"ax",@progbits
	.sectioninfo	@"SHI_REGISTERS=42"
	.align	128
        .global         _Z17layer_norm_kernelILi13EEvPK6__halfS2_S2_PS0_ffiib
        .type           _Z17layer_norm_kernelILi13EEvPK6__halfS2_S2_PS0_ffiib,@function
        .size           _Z17layer_norm_kernelILi13EEvPK6__halfS2_S2_PS0_ffiib,(.L_x_209 - _Z17layer_norm_kernelILi13EEvPK6__halfS2_S2_PS0_ffiib)
        .other          _Z17layer_norm_kernelILi13EEvPK6__halfS2_S2_PS0_ffiib,@"STO_CUDA_ENTRY STV_DEFAULT"
_Z17layer_norm_kernelILi13EEvPK6__halfS2_S2_PS0_ffiib:
.text._Z17layer_norm_kernelILi13EEvPK6__halfS2_S2_PS0_ffiib:
        /* <DEDUP_REMOVED lines=191> */
.L_x_43:
[----:B0-----:R-:W-:Y:S05]  /*0bf0*/  BSYNC B0 ;  /* 0x0000000000007941 */ /* 0x001fea0003800000 */
.L_x_42:
[----:B------:R-:W-:Y:S02]  /*0c00*/  IMAD.MOV.U32 R34, RZ, RZ, 0x20 ;  /* 0x00000020ff227424 */ /* 0x000fe400078e00ff */
[----:B------:R-:W-:-:S05]  /*0c10*/  IMAD.MOV.U32 R35, RZ, RZ, 0x20 ;  /* 0x00000020ff237424 */ /* 0x000fca00078e00ff */
.L_x_44:
        /* <DEDUP_REMOVED lines=14> */
.L_x_45:
        /* <DEDUP_REMOVED lines=98> */
[----:B0-----:R-:W-:Y:S01]  /*1320*/  IADD3 R6, R28, 0x3000, RZ ;  /* 0x000030001c067810 */ /* 0x001fe20007ffe0ff */
[C---:B------:R-:W-:Y:S02]  /*1330*/  FFMA.FTZ R3, -R36.reuse, c[0x0][0x184], R3 ;  /* 0x0000610024037a23 */ /* 0x040fe40000010103 */
[----:B------:R-:W-:Y:S01]  /*1340*/  FFMA.FTZ R2, -R36, c[0x0][0x184], R2 ;  /* 0x0000610024027a23 */ /* 0x000fe20000010102 */
[----:B------:R-:W-:-:S04]  /*1350*/  ISETP.GE.AND P2, PT, R6, UR5, PT ;  /* 0x0000000506007c0c */ /* 0x000fc8000bf46270 */
[----:B------:R0:W-:Y:S09]  /*1360*/  STL.64 [R0+0x58], R2 ;  /* 0x0000580200007387 */ /* 0x0001f20000100a00 */
[C---:B------:R-:W-:Y:S02]  /*1370*/  @!P2 FFMA.FTZ R7, -R36.reuse, c[0x0][0x184], R5 ;  /* 0x000061002407aa23 */ /* 0x040fe40000010105 */
[----:B------:R-:W-:-:S02]  /*1380*/  @!P2 FFMA.FTZ R6, -R36, c[0x0][0x184], R4 ;  /* 0x000061002406aa23 */ /* 0x000fc40000010104 */
[----:B------:R-:W-:-:S03]  /*1390*/  FFMA.FTZ R4, R2, R2, R37 ;  /* 0x0000000202047223 */ /* 0x000fc60000010025 */
[----:B------:R0:W-:Y:S01]  /*13a0*/  @!P2 STL.64 [R0+0x60], R6 ;  /* 0x000060060000a387 */ /* 0x0001e20000100a00 */
[----:B------:R-:W-:-:S04]  /*13b0*/  FFMA.FTZ R37, R3, R3, R4 ;  /* 0x0000000303257223 */ /* 0x000fc80000010004 */
[----:B------:R-:W-:-:S04]  /*13c0*/  @!P2 FFMA.FTZ R4, R6, R6, R37 ;  /* 0x000000060604a223 */ /* 0x000fc80000010025 */
[----:B------:R-:W-:Y:S02]  /*13d0*/  @!P2 FFMA.FTZ R37, R7, R7, R4 ;  /* 0x000000070725a223 */ /* 0x000fe40000010004 */
.L_x_47:
[----:B------:R-:W-:Y:S05]  /*13e0*/  BSYNC B0 ;  /* 0x0000000000007941 */ /* 0x000fea0003800000 */
.L_x_46:
[----:B0-----:R-:W-:-:S05]  /*13f0*/  IMAD.MOV.U32 R2, RZ, RZ, 0x20 ;  /* 0x00000020ff027424 */ /* 0x001fca00078e00ff */
.L_x_48:
[C---:B------:R-:W-:Y:S02]  /*1400*/  LEA.HI R3, R2.reuse, R2, RZ, 0x1 ;  /* 0x0000000202037211 */ /* 0x040fe400078f08ff */
[----:B------:R-:W-:Y:S02]  /*1410*/  ISETP.GT.AND P2, PT, R2, 0x3, PT ;  /* 0x000000030200780c */ /* 0x000fe40003f44270 */
[----:B------:R-:W-:-:S05]  /*1420*/  SHF.R.S32.HI R4, RZ, 0x1, R3 ;  /* 0x00000001ff047819 */ /* 0x000fca0000011403 */
[----:B------:R-:W0:Y:S01]  /*1430*/  SHFL.BFLY PT, R6, R37, R4, 0x1f ;  /* 0x0c001f0425067589 */ /* 0x000e2200000e0000 */
[----:B------:R-:W-:Y:S02]  /*1440*/  IMAD.MOV.U32 R2, RZ, RZ, R4 ;  /* 0x000000ffff027224 */ /* 0x000fe400078e0004 */
[----:B0-----:R-:W-:-:S03]  /*1450*/  FADD.FTZ R37, R6, R37 ;  /* 0x0000002506257221 */ /* 0x001fc60000010000 */
[----:B------:R-:W-:Y:S05]  /*1460*/  @P2 BRA `(.L_x_48) ;  /* 0xffffff9000002947 */ /* 0x000fea000383ffff */
[----:B------:R0:W-:Y:S01]  /*1470*/  @!P0 STS [R35], R37 ;  /* 0x0000002523008388 */ /* 0x0001e20000000800 */
[----:B------:R-:W-:Y:S03]  /*1480*/  WARPSYNC 0xffffffff ;  /* 0xffffffff00007948 */ /* 0x000fe60003800000 */
[----:B------:R-:W-:Y:S06]  /*1490*/  BAR.SYNC.DEFER_BLOCKING 0x0 ;  /* 0x0000000000007b1d */ /* 0x000fec0000010000 */
[----:B0-----:R-:W1:Y:S02]  /*14a0*/  LDS R31, [R31.X4] ;  /* 0x000000001f1f7984 */ /* 0x001e640000004800 */
.L_x_49:
        /* <DEDUP_REMOVED lines=19> */
[----:B------:R-:W-:Y:S01]  /*15e0*/  HFMA2.MMA R14, -RZ, RZ, 0, 5.9604644775390625e-08 ;  /* 0x00000001ff0e7435 */ /* 0x000fe200000001ff */
[----:B------:R-:W-:Y:S01]  /*15f0*/  ISETP.NE.AND P0, PT, RZ, UR4, PT ;  /* 0x00000004ff007c0c */ /* 0x000fe2000bf05270 */
[C---:B------:R-:W-:Y:S01]  /*1600*/  IMAD.WIDE R4, R28.reuse, 0x4, R4 ;  /* 0x000000041c047825 */ /* 0x040fe200078e0204 */
[----:B------:R-:W-:-:S03]  /*1610*/  IADD3 R3, R28, 0xc00, RZ ;  /* 0x00000c001c037810 */ /* 0x000fc60007ffe0ff */
[----:B------:R-:W-:Y:S02]  /*1620*/  IMAD.MOV.U32 R16, RZ, RZ, c[0x0][0x170] ;  /* 0x00005c00ff107624 */ /* 0x000fe400078e00ff */
[----:B------:R-:W-:Y:S02]  /*1630*/  IMAD.MOV.U32 R17, RZ, RZ, c[0x0][0x174] ;  /* 0x00005d00ff117624 */ /* 0x000fe400078e00ff */
.L_x_51:
[C---:B0-----:R-:W-:Y:S01]  /*1640*/  IMAD.WIDE R8, R28.reuse, 0x4, R32 ;  /* 0x000000041c087825 */ /* 0x041fe200078e0220 */
[----:B------:R-:W2:Y:S04]  /*1650*/  LDL.64 R12, [R0] ;  /* 0x00000000000c7983 */ /* 0x000ea80000100a00 */
[----:B------:R-:W3:Y:S01]  /*1660*/  LDG.E.CONSTANT R15, [R8.64] ;  /* 0x00000008080f7981 */ /* 0x000ee2000c1e9900 */
[----:B------:R-:W-:Y:S01]  /*1670*/  IMAD.WIDE R10, R28, 0x4, R16 ;  /* 0x000000041c0a7825 */ /* 0x000fe200078e0210 */
[----:B------:R-:W-:-:S04]  /*1680*/  IADD3 R6, P1, R4, R29, RZ ;  /* 0x0000001d04067210 */ /* 0x000fc80007f3e0ff */
[----:B------:R-:W4:Y:S01]  /*1690*/  LDG.E.CONSTANT R20, [R10.64] ;  /* 0x000000080a147981 */ /* 0x000f22000c1e9900 */
[----:B------:R-:W-:-:S05]  /*16a0*/  IMAD.X R7, R5, 0x1, R30, P1 ;  /* 0x0000000105077824 */ /* 0x000fca00008e061e */
[----:B------:R-:W5:Y:S01]  /*16b0*/  @P0 LDG.E R22, [R6.64] ;  /* 0x0000000806160981 */ /* 0x000f62000c1e1900 */
[----:B------:R-:W-:Y:S01]  /*16c0*/  ISETP.GT.U32.AND P1, PT, R14, 0xc, PT ;  /* 0x0000000c0e00780c */ /* 0x000fe20003f24070 */
[--C-:B---3--:R-:W-:Y:S02]  /*16d0*/  HADD2.F32 R19, -RZ, R15.reuse.H0_H0 ;  /* 0x2000000fff137230 */ /* 0x108fe40000004100 */
[----:B------:R-:W-:-:S03]  /*16e0*/  HADD2.F32 R18, -RZ, R15.H1_H1 ;  /* 0x3000000fff127230 */ /* 0x000fc60000004100 */
[----:B--2---:R-:W-:Y:S02]  /*16f0*/  FMUL.FTZ R19, R12, R19 ;  /* 0x000000130c137220 */ /* 0x004fe40000410000 */
[----:B------:R-:W-:Y:S02]  /*1700*/  FMUL.FTZ R13, R13, R18 ;  /* 0x000000120d0d7220 */ /* 0x000fe40000410000 */
[C---:B0-----:R-:W-:Y:S02]  /*1710*/  FMUL.FTZ R19, R2.reuse, R19 ;  /* 0x0000001302137220 */ /* 0x041fe40000410000 */
[----:B------:R-:W-:-:S05]  /*1720*/  FMUL.FTZ R12, R2, R13 ;  /* 0x0000000d020c7220 */ /* 0x000fca0000410000 */
[----:B------:R-:W-:-:S06]  /*1730*/  F2FP.PACK_AB R12, R12, R19 ;  /* 0x000000130c0c723e */ /* 0x000fcc00000000ff */
[----:B----4-:R-:W-:-:S10]  /*1740*/  HFMA2.MMA R13, R12, 1, 1, R20 ;  /* 0x3c003c000c0d7835 */ /* 0x010fd40000000014 */
[----:B-----5:R-:W-:-:S05]  /*1750*/  @P0 HADD2 R13, R13, R22 ;  /* 0x000000160d0d0230 */ /* 0x020fca0000000000 */
[----:B------:R0:W-:Y:S01]  /*1760*/  STG.E [R6.64], R13 ;  /* 0x0000000d06007986 */ /* 0x0001e2000c101908 */
[----:B------:R-:W-:Y:S05]  /*1770*/  @P1 EXIT ;  /* 0x000000000000194d */ /* 0x000fea0003800000 */
[----:B------:R-:W-:-:S04]  /*1780*/  IADD3 R12, R3, -0x800, RZ ;  /* 0xfffff800030c7810 */ /* 0x000fc80007ffe0ff */
[----:B------:R-:W-:-:S13]  /*1790*/  ISETP.GE.AND P1, PT, R12, UR5, PT ;  /* 0x000000050c007c0c */ /* 0x000fda000bf26270 */
        /* <DEDUP_REMOVED lines=10> */
[----:B------:R-:W-:-:S05]  /*1840*/  FMUL.FTZ R12, R2, R19 ;  /* 0x00000013020c7220 */ /* 0x000fca0000410000 */
[----:B------:R-:W-:Y:S02]  /*1850*/  F2FP.PACK_AB R13, R12, R13 ;  /* 0x0000000d0c0d723e */ /* 0x000fe400000000ff */
[----:B------:R-:W-:-:S04]  /*1860*/  IADD3 R12, R3, -0x400, RZ ;  /* 0xfffffc00030c7810 */ /* 0x000fc80007ffe0ff */
[----:B----4-:R-:W-:Y:S01]  /*1870*/  HFMA2.MMA R15, R13, 1, 1, R15 ;  /* 0x3c003c000d0f7835 */ /* 0x010fe2000000000f */
[----:B------:R-:W-:-:S09]  /*1880*/  ISETP.GE.AND P1, PT, R12, UR5, PT ;  /* 0x000000050c007c0c */ /* 0x000fd2000bf26270 */
[----:B-----5:R-:W-:-:S05]  /*1890*/  @P0 HADD2 R15, R15, R20 ;  /* 0x000000140f0f0230 */ /* 0x020fca0000000000 */
[----:B------:R0:W-:Y:S01]  /*18a0*/  STG.E [R6.64+0x1000], R15 ;  /* 0x0010000f06007986 */ /* 0x0001e2000c101908 */
[----:B------:R-:W-:Y:S05]  /*18b0*/  @P1 EXIT ;  /* 0x000000000000194d */ /* 0x000fea0003800000 */
[----:B------:R-:W2:Y:S04]  /*18c0*/  LDG.E.CONSTANT R12, [R8.64+0x2000] ;  /* 0x00200008080c7981 */ /* 0x000ea8000c1e9900 */
[----:B------:R-:W3:Y:S04]  /*18d0*/  LDL.64 R18, [R0+0x10] ;  /* 0x0000100000127983 */ /* 0x000ee80000100a00 */
[----:B0-----:R-:W4:Y:S04]  /*18e0*/  LDG.E.CONSTANT R15, [R10.64+0x2000] ;  /* 0x002000080a0f7981 */ /* 0x001f28000c1e9900 */
        /* <DEDUP_REMOVED lines=14> */
[----:B------:R1:W3:Y:S04]  /*19d0*/  LDL.64 R12, [R0+0x18] ;  /* 0x00001800000c7983 */ /* 0x0002e80000100a00 */
        /* <DEDUP_REMOVED lines=8> */
[----:B-1----:R-:W-:Y:S01]  /*1a60*/  IADD3 R0, R0, 0x20, RZ ;  /* 0x0000002000007810 */ /* 0x002fe20007ffe0ff */
[----:B------:R-:W-:Y:S01]  /*1a70*/  IMAD.X R33, RZ, RZ, R33, P4 ;  /* 0x000000ffff217224 */ /* 0x000fe200020e0621 */
[--C-:B0-2---:R-:W-:Y:S02]  /*1a80*/  HADD2.F32 R15, -RZ, R8.reuse.H0_H0 ;  /* 0x20000008ff0f7230 */ /* 0x105fe40000004100 */
        /* <DEDUP_REMOVED lines=14> */
.L_x_50:
        /* <DEDUP_REMOVED lines=13> */
.L_x_53:
[----:B------:R-:W2:Y:S04]  /*1c40*/  LDG.E.CONSTANT R10, [R6.64] ;  /* 0x00000008060a7981 */ /* 0x000ea8000c1e9900 */
[----:B------:R-:W3:Y:S01]  /*1c50*/  LDL.64 R12, [R0] ;  /* 0x00000000000c7983 */ /* 0x000ee20000100a00 */
[----:B0-----:R-:W-:-:S04]  /*1c60*/  IADD3 R8, P0, R4, R29, RZ ;  /* 0x0000001d04087210 */ /* 0x001fc80007f1e0ff */
[----:B------:R-:W-:-:S05]  /*1c70*/  IADD3.X R9, R5, R30, RZ, P0, !PT ;  /* 0x0000001e05097210 */ /* 0x000fca00007fe4ff */
[----:B------:R-:W4:Y:S01]  /*1c80*/  LDG.E R14, [R8.64] ;  /* 0x00000008080e7981 */ /* 0x000f22000c1e1900 */
[----:B------:R-:W-:Y:S01]  /*1c90*/  ISETP.GT.U32.AND P0, PT, R3, 0xc, PT ;  /* 0x0000000c0300780c */ /* 0x000fe20003f04070 */
[--C-:B--2---:R-:W-:Y:S02]  /*1ca0*/  HADD2.F32 R11, -RZ, R10.reuse.H0_H0 ;  /* 0x2000000aff0b7230 */ /* 0x104fe40000004100 */
[----:B------:R-:W-:-:S03]  /*1cb0*/  HADD2.F32 R10, -RZ, R10.H1_H1 ;  /* 0x3000000aff0a7230 */ /* 0x000fc60000004100 */
[----:B---3--:R-:W-:Y:S02]  /*1cc0*/  FMUL.FTZ R11, R12, R11 ;  /* 0x0000000b0c0b7220 */ /* 0x008fe40000410000 */
[----:B------:R-:W-:Y:S02]  /*1cd0*/  FMUL.FTZ R13, R13, R10 ;  /* 0x0000000a0d0d7220 */ /* 0x000fe40000410000 */
[C---:B0-----:R-:W-:Y:S02]  /*1ce0*/  FMUL.FTZ R11, R2.reuse, R11 ;  /* 0x0000000b020b7220 */ /* 0x041fe40000410000 */
[----:B------:R-:W-:-:S05]  /*1cf0*/  FMUL.FTZ R10, R2, R13 ;  /* 0x0000000d020a7220 */ /* 0x000fca0000410000 */
[----:B------:R-:W-:-:S06]  /*1d00*/  F2FP.PACK_AB R11, R10, R11 ;  /* 0x0000000b0a0b723e */ /* 0x000fcc00000000ff */
[----:B----4-:R-:W-:-:S07]  /*1d10*/  HFMA2.MMA R11, R11, 1, 1, R14 ;  /* 0x3c003c000b0b7835 */ /* 0x010fce000000000e */
[----:B------:R0:W-:Y:S01]  /*1d20*/  STG.E [R8.64], R11 ;  /* 0x0000000b08007986 */ /* 0x0001e2000c101908 */
[----:B------:R-:W-:Y:S05]  /*1d30*/  @P0 EXIT ;  /* 0x000000000000094d */ /* 0x000fea0003800000 */
[----:B------:R-:W-:-:S04]  /*1d40*/  IADD3 R10, R28, -0x800, RZ ;  /* 0xfffff8001c0a7810 */ /* 0x000fc80007ffe0ff */
[----:B------:R-:W-:-:S13]  /*1d50*/  ISETP.GE.AND P0, PT, R10, UR5, PT ;  /* 0x000000050a007c0c */ /* 0x000fda000bf06270 */
[----:B------:R-:W-:Y:S05]  /*1d60*/  @P0 EXIT ;  /* 0x000000000000094d */ /* 0x000fea0003800000 */
[----:B------:R-:W2:Y:S04]  /*1d70*/  LDG.E.CONSTANT R10, [R6.64+0x1000] ;  /* 0x00100008060a7981 */ /* 0x000ea8000c1e9900 */
[----:B------:R-:W3:Y:S04]  /*1d80*/  LDL.64 R12, [R0+0x8] ;  /* 0x00000800000c7983 */ /* 0x000ee80000100a00 */
[----:B------:R-:W4:Y:S01]  /*1d90*/  LDG.E R14, [R8.64+0x1000] ;  /* 0x00100008080e7981 */ /* 0x000f22000c1e1900 */
[--C-:B0-2---:R-:W-:Y:S02]  /*1da0*/  HADD2.F32 R11, -RZ, R10.reuse.H0_H0 ;  /* 0x2000000aff0b7230 */ /* 0x105fe40000004100 */
[----:B------:R-:W-:-:S03]  /*1db0*/  HADD2.F32 R10, -RZ, R10.H1_H1 ;  /* 0x3000000aff0a7230 */ /* 0x000fc60000004100 */
[----:B---3--:R-:W-:Y:S01]  /*1dc0*/  FMUL.FTZ R11, R12, R11 ;  /* 0x0000000b0c0b7220 */ /* 0x008fe20000410000 */
[----:B------:R-:W-:Y:S01]  /*1dd0*/  IADD3 R12, R28, -0x400, RZ ;  /* 0xfffffc001c0c7810 */ /* 0x000fe20007ffe0ff */
[----:B------:R-:W-:Y:S02]  /*1de0*/  FMUL.FTZ R13, R13, R10 ;  /* 0x0000000a0d0d7220 */ /* 0x000fe40000410000 */
[----:B------:R-:W-:Y:S01]  /*1df0*/  FMUL.FTZ R11, R2, R11 ;  /* 0x0000000b020b7220 */ /* 0x000fe20000410000 */
[----:B------:R-:W-:Y:S01]  /*1e00*/  ISETP.GE.AND P0, PT, R12, UR5, PT ;  /* 0x000000050c007c0c */ /* 0x000fe2000bf06270 */
[----:B------:R-:W-:-:S05]  /*1e10*/  FMUL.FTZ R10, R2, R13 ;  /* 0x0000000d020a7220 */ /* 0x000fca0000410000 */
[----:B------:R-:W-:-:S06]  /*1e20*/  F2FP.PACK_AB R11, R10, R11 ;  /* 0x0000000b0a0b723e */ /* 0x000fcc00000000ff */
[----:B----4-:R-:W-:-:S07]  /*1e30*/  HFMA2.MMA R11, R11, 1, 1, R14 ;  /* 0x3c003c000b0b7835 */ /* 0x010fce000000000e */
[----:B------:R0:W-:Y:S01]  /*1e40*/  STG.E [R8.64+0x1000], R11 ;  /* 0x0010000b08007986 */ /* 0x0001e2000c101908 */
[----:B------:R-:W-:Y:S05]  /*1e50*/  @P0 EXIT ;  /* 0x000000000000094d */ /* 0x000fea0003800000 */
[----:B------:R-:W2:Y:S04]  /*1e60*/  LDG.E.CONSTANT R10, [R6.64+0x2000] ;  /* 0x00200008060a7981 */ /* 0x000ea8000c1e9900 */
[----:B------:R-:W3:Y:S04]  /*1e70*/  LDL.64 R12, [R0+0x10] ;  /* 0x00001000000c7983 */ /* 0x000ee80000100a00 */
[----:B------:R-:W4:Y:S01]  /*1e80*/  LDG.E R14, [R8.64+0x2000] ;  /* 0x00200008080e7981 */ /* 0x000f22000c1e1900 */
[----:B------:R-:W-:Y:S01]  /*1e90*/  ISETP.GE.AND P0, PT, R28, UR5, PT ;  /* 0x000000051c007c0c */ /* 0x000fe2000bf06270 */
[----:B0-2---:R-:W-:-:S02]  /*1ea0*/  HADD2.F32 R11, -RZ, R10.H0_H0 ;  /* 0x2000000aff0b7230 */ /* 0x005fc40000004100 */
        /* <DEDUP_REMOVED lines=10> */
[----:B------:R3:W4:Y:S04]  /*1f50*/  LDL.64 R12, [R0+0x18] ;  /* 0x00001800000c7983 */ /* 0x0007280000100a00 */
[----:B------:R-:W5:Y:S01]  /*1f60*/  LDG.E R14, [R8.64+0x3000] ;  /* 0x00300008080e7981 */ /* 0x000f62000c1e1900 */
[----:B------:R-:W-:-:S02]  /*1f70*/  IADD3 R29, P1, R29, 0x4000, RZ ;  /* 0x000040001d1d7810 */ /* 0x000fc40007f3e0ff */
[----:B-1----:R-:W-:Y:S02]  /*1f80*/  IADD3 R6, P2, R6, 0x4000, RZ ;  /* 0x0000400006067810 */ /* 0x002fe40007f5e0ff */
[----:B------:R-:W-:Y:S01]  /*1f90*/  IADD3 R3, R3, 0x4, RZ ;  /* 0x0000000403037810 */ /* 0x000fe20007ffe0ff */
[----:B------:R-:W-:Y:S01]  /*1fa0*/  IMAD.X R30, RZ, RZ, R30, P1 ;  /* 0x000000ffff1e7224 */ /* 0x000fe200008e061e */
[----:B---3--:R-:W-:Y:S01]  /*1fb0*/  IADD3 R0, R0, 0x20, RZ ;  /* 0x0000002000007810 */ /* 0x008fe20007ffe0ff */
[----:B------:R-:W-:Y:S01]  /*1fc0*/  IMAD.X R7, RZ, RZ, R7, P2 ;  /* 0x000000ffff077224 */ /* 0x000fe200010e0607 */
[--C-:B0-2---:R-:W-:Y:S02]  /*1fd0*/  HADD2.F32 R11, -RZ, R10.reuse.H0_H0 ;  /* 0x2000000aff0b7230 */ /* 0x105fe40000004100 */
[----:B------:R-:W-:-:S03]  /*1fe0*/  HADD2.F32 R10, -RZ, R10.H1_H1 ;  /* 0x3000000aff0a7230 */ /* 0x000fc60000004100 */
[----:B----4-:R-:W-:Y:S02]  /*1ff0*/  FMUL.FTZ R11, R12, R11 ;  /* 0x0000000b0c0b7220 */ /* 0x010fe40000410000 */
[----:B------:R-:W-:Y:S02]  /*2000*/  FMUL.FTZ R13, R13, R10 ;  /* 0x0000000a0d0d7220 */ /* 0x000fe40000410000 */
[C---:B------:R-:W-:Y:S02]  /*2010*/  FMUL.FTZ R11, R2.reuse, R11 ;  /* 0x0000000b020b7220 */ /* 0x040fe40000410000 */
[----:B------:R-:W-:-:S05]  /*2020*/  FMUL.FTZ R10, R2, R13 ;  /* 0x0000000d020a7220 */ /* 0x000fca0000410000 */
[----:B------:R-:W-:Y:S02]  /*2030*/  F2FP.PACK_AB R11, R10, R11 ;  /* 0x0000000b0a0b723e */ /* 0x000fe400000000ff */
[C---:B------:R-:W-:Y:S02]  /*2040*/  IADD3 R10, R28.reuse, 0x400, RZ ;  /* 0x000004001c0a7810 */ /* 0x040fe40007ffe0ff */
[----:B------:R-:W-:Y:S02]  /*2050*/  IADD3 R28, R28, 0x1000, RZ ;  /* 0x000010001c1c7810 */ /* 0x000fe40007ffe0ff */
[----:B-----5:R-:W-:Y:S01]  /*2060*/  HFMA2.MMA R11, R11, 1, 1, R14 ;  /* 0x3c003c000b0b7835 */ /* 0x020fe2000000000e */
[----:B------:R-:W-:-:S06]  /*2070*/  ISETP.GE.AND P0, PT, R10, UR5, PT ;  /* 0x000000050a007c0c */ /* 0x000fcc000bf06270 */
[----:B------:R0:W-:Y:S07]  /*2080*/  STG.E [R8.64+0x3000], R11 ;  /* 0x0030000b08007986 */ /* 0x0001ee000c101908 */
[----:B------:R-:W-:Y:S05]  /*2090*/  @!P0 BRA `(.L_x_53) ;  /* 0xfffffba000008947 */ /* 0x000fea000383ffff */
[----:B------:R-:W-:Y:S05]  /*20a0*/  EXIT ;  /* 0x000000000000794d */ /* 0x000fea0003800000 */
.L_x_52:
        /* <DEDUP_REMOVED lines=10> */
.L_x_54:
[----:B------:R-:W2:Y:S04]  /*2150*/  LDG.E.CONSTANT R8, [R6.64] ;  /* 0x0000000806087981 */ /* 0x000ea8000c1e9900 */
[----:B------:R-:W3:Y:S01]  /*2160*/  LDL.64 R10, [R0] ;  /* 0x00000000000a7983 */ /* 0x000ee20000100a00 */
[----:B------:R-:W-:Y:S01]  /*2170*/  ISETP.GT.U32.AND P0, PT, R3, 0xc, PT ;  /* 0x0000000c0300780c */ /* 0x000fe20003f04070 */
        /* <DEDUP_REMOVED lines=11> */
[----:B------:R-:W-:-:S04]  /*2230*/  IADD3 R10, R28, -0x800, RZ ;  /* 0xfffff8001c0a7810 */ /* 0x000fc80007ffe0ff */
[----:B------:R-:W-:-:S13]  /*2240*/  ISETP.GE.AND P0, PT, R10, UR5, PT ;  /* 0x000000050a007c0c */ /* 0x000fda000bf06270 */
[----:B------:R-:W-:Y:S05]  /*2250*/  @P0 EXIT ;  /* 0x000000000000094d */ /* 0x000fea0003800000 */
[----:B------:R-:W2:Y:S04]  /*2260*/  LDG.E.CONSTANT R10, [R6.64+0x1000] ;  /* 0x00100008060a7981 */ /* 0x000ea8000c1e9900 */
[----:B------:R-:W3:Y:S01]  /*2270*/  LDL.64 R12, [R0+0x8] ;  /* 0x00000800000c7983 */ /* 0x000ee20000100a00 */
        /* <DEDUP_REMOVED lines=11> */
[----:B------:R-:W2:Y:S04]  /*2330*/  LDG.E.CONSTANT R10, [R6.64+0x2000] ;  /* 0x00200008060a7981 */ /* 0x000ea8000c1e9900 */
[----:B------:R-:W3:Y:S01]  /*2340*/  LDL.64 R12, [R0+0x10] ;  /* 0x00001000000c7983 */ /* 0x000ee20000100a00 */
[----:B------:R-:W-:Y:S01]  /*2350*/  ISETP.GE.AND P0, PT, R28, UR5, PT ;  /* 0x000000051c007c0c */ /* 0x000fe2000bf06270 */
[--C-:B0-2---:R-:W-:Y:S02]  /*2360*/  HADD2.F32 R11, -RZ, R10.reuse.H0_H0 ;  /* 0x2000000aff0b7230 */ /* 0x105fe40000004100 */
        /* <DEDUP_REMOVED lines=8> */
[----:B------:R1:W2:Y:S04]  /*23f0*/  LDG.E.CONSTANT R10, [R6.64+0x3000] ;  /* 0x00300008060a7981 */ /* 0x0002a8000c1e9900 */
[----:B------:R3:W4:Y:S01]  /*2400*/  LDL.64 R12, [R0+0x18] ;  /* 0x00001800000c7983 */ /* 0x0007220000100a00 */
[----:B------:R-:W-:Y:S02]  /*2410*/  IADD3 R29, P1, R29, 0x4000, RZ ;  /* 0x000040001d1d7810 */ /* 0x000fe40007f3e0ff */
[----:B------:R-:W-:Y:S02]  /*2420*/  IADD3 R3, R3, 0x4, RZ ;  /* 0x0000000403037810 */ /* 0x000fe40007ffe0ff */
[----:B-1----:R-:W-:Y:S01]  /*2430*/  IADD3 R6, P2, R6, 0x4000, RZ ;  /* 0x0000400006067810 */ /* 0x002fe20007f5e0ff */
[----:B------:R-:W-:Y:S01]  /*2440*/  IMAD.X R30, RZ, RZ, R30, P1 ;  /* 0x000000ffff1e7224 */ /* 0x000fe200008e061e */
[----:B---3--:R-:W-:-:S03]  /*2450*/  IADD3 R0, R0, 0x20, RZ ;  /* 0x0000002000007810 */ /* 0x008fc60007ffe0ff */
        /* <DEDUP_REMOVED lines=14> */
.L_x_55:
        /* <DEDUP_REMOVED lines=12> */
.L_x_209:


//--------------------- .text._Z17layer_norm_kernelILi12EEvPK6__halfS2_S2_PS0_ffiib --------------------------
	.section	.text._Z17layer_norm_kernelILi12EEvPK6__halfS2_S2_PS0_ffiib,"ax",@progbits
	.sectioninfo	@"SHI_REGISTERS=36"
	.align	128
        .global         _Z17layer_norm_kernelILi12EEvPK6__halfS2_S2_PS0_ffiib
        .type           _Z17layer_norm_kernelILi12EEvPK6__halfS2_S2_PS0_ffiib,@function
        .size           _Z17layer_norm_kernelILi12EEvPK6__halfS2_S2_PS0_ffiib,(.L_x_210 - _Z17layer_norm_kernelILi12EEvPK6__halfS2_S2_PS0_ffiib)
        .other          _Z17layer_norm_kernelILi12EEvPK6__halfS2_S2_PS0_ffiib,@"STO_CUDA_ENTRY STV_DEFAULT"
_Z17layer_norm_kernelILi12EEvPK6__halfS2_S2_PS0_ffiib:
.text._Z17layer_norm_kernelILi12EEvPK6__halfS2_S2_PS0_ffiib:
        /* <DEDUP_REMOVED lines=176> */
.L_x_57:
[----:B0-----:R-:W-:Y:S05]  /*0b00*/  BSYNC B0 ;  /* 0x0000000000007941 */ /* 0x001fea0003800000 */
.L_x_56:
[----:B------:R-:W-:Y:S02]  /*0b10*/  IMAD.MOV.U32 R28, RZ, RZ, 0x20 ;  /* 0x00000020ff1c7424 */ /* 0x000fe400078e00ff */
[----:B------:R-:W-:-:S05]  /*0b20*/  IMAD.MOV.U32 R29, RZ, RZ, 0x20 ;  /* 0x00000020ff1d7424 */ /* 0x000fca00078e00ff */
.L_x_58:
        /* <DEDUP_REMOVED lines=14> */
.L_x_59:
        /* <DEDUP_REMOVED lines=102> */
.L_x_61:
[----:B------:R-:W-:Y:S05]  /*1270*/  BSYNC B0 ;  /* 0x0000000000007941 */ /* 0x000fea0003800000 */
.L_x_60:
[----:B0-----:R-:W-:-:S05]  /*1280*/  IMAD.MOV.U32 R4, RZ, RZ, 0x20 ;  /* 0x00000020ff047424 */ /* 0x001fca00078e00ff */
.L_x_62:
        /* <DEDUP_REMOVED lines=11> */
.L_x_63:
        /* <DEDUP_REMOVED lines=17> */
[----:B------:R-:W-:Y:S01]  /*1450*/  IMAD.U32 R8, RZ, RZ, UR7 ;  /* 0x00000007ff087e24 */ /* 0x000fe2000f8e00ff */
[----:B------:R-:W-:Y:S01]  /*1460*/  ULDC.64 UR6, c[0x0][0x170] ;  /* 0x00005c0000067ab9 */ /* 0x000fe20000000a00 */
[----:B------:R-:W-:-:S04]  /*1470*/  IMAD.U32 R9, RZ, RZ, UR4 ;  /* 0x00000004ff097e24 */ /* 0x000fc8000f8e00ff */
[----:B------:R-:W-:-:S04]  /*1480*/  IMAD.WIDE R8, R2, 0x4, R8 ;  /* 0x0000000402087825 */ /* 0x000fc800078e0208 */
.L_x_65:
[----:B------:R-:W-:-:S04]  /*1490*/  IADD3 R4, R16, 0x400, RZ ;  /* 0x0000040010047810 */ /* 0x000fc80007ffe0ff */
[----:B------:R-:W-:-:S13]  /*14a0*/  ISETP.GE.AND P0, PT, R4, UR5, PT ;  /* 0x0000000504007c0c */ /* 0x000fda000bf06270 */
[----:B0-----:R-:W-:Y:S05]  /*14b0*/  @P0 EXIT ;  /* 0x000000000000094d */ /* 0x001fea0003800000 */
[----:B--2---:R-:W-:Y:S01]  /*14c0*/  IMAD.U32 R10, RZ, RZ, UR12 ;  /* 0x0000000cff0a7e24 */ /* 0x004fe2000f8e00ff */
[----:B------:R-:W2:Y:S01]  /*14d0*/  LDL.128 R4, [R0] ;  /* 0x0000000000047983 */ /* 0x000ea20000100c00 */
[----:B------:R-:W-:-:S04]  /*14e0*/  IMAD.U32 R11, RZ, RZ, UR13 ;  /* 0x0000000dff0b7e24 */ /* 0x000fc8000f8e00ff */
[----:B------:R-:W-:-:S05]  /*14f0*/  IMAD.WIDE R10, R2, 0x4, R10 ;  /* 0x00000004020a7825 */ /* 0x000fca00078e020a */
[----:B------:R-:W5:Y:S01]  /*1500*/  LDG.E.CONSTANT R18, [R10.64] ;  /* 0x0000000a0a127981 */ /* 0x000f62000c1e9900 */
[----:B----4-:R-:W-:Y:S02]  /*1510*/  IMAD.U32 R14, RZ, RZ, UR6 ;  /* 0x00000006ff0e7e24 */ /* 0x010fe4000f8e00ff */
[----:B------:R-:W-:Y:S01]  /*1520*/  IMAD.U32 R15, RZ, RZ, UR7 ;  /* 0x00000007ff0f7e24 */ /* 0x000fe2000f8e00ff */
[----:B------:R-:W-:-:S03]  /*1530*/  ULDC.S8 UR4, c[0x0][0x190] ;  /* 0x0000640000047ab9 */ /* 0x000fc60000000200 */
[----:B------:R-:W-:Y:S01]  /*1540*/  IMAD.WIDE R14, R2, 0x4, R14 ;  /* 0x00000004020e7825 */ /* 0x000fe200078e020e */
[----:B------:R-:W-:Y:S02]  /*1550*/  ISETP.NE.AND P0, PT, RZ, UR4, PT ;  /* 0x00000004ff007c0c */ /* 0x000fe4000bf05270 */
[----:B---3--:R-:W-:Y:S02]  /*1560*/  IADD3 R12, P1, R8, UR14, RZ ;  /* 0x0000000e080c7c10 */ /* 0x008fe4000ff3e0ff */
[----:B------:R-:W3:Y:S02]  /*1570*/  LDG.E.CONSTANT R20, [R14.64] ;  /* 0x0000000a0e147981 */ /* 0x000ee4000c1e9900 */
[----:B------:R-:W-:-:S07]  /*1580*/  IADD3.X R13, R9, UR15, RZ, P1, !PT ;  /* 0x0000000f090d7c10 */ /* 0x000fce0008ffe4ff */
[----:B------:R-:W4:Y:S01]  /*1590*/  @P0 LDG.E R22, [R12.64] ;  /* 0x0000000a0c160981 */ /* 0x000f22000c1e1900 */
[--C-:B-----5:R-:W-:Y:S02]  /*15a0*/  HADD2.F32 R19, -RZ, R18.reuse.H0_H0 ;  /* 0x20000012ff137230 */ /* 0x120fe40000004100 */
[----:B------:R-:W-:-:S03]  /*15b0*/  HADD2.F32 R18, -RZ, R18.H1_H1 ;  /* 0x30000012ff127230 */ /* 0x000fc60000004100 */
[----:B--2---:R-:W-:Y:S02]  /*15c0*/  FMUL.FTZ R4, R4, R19 ;  /* 0x0000001304047220 */ /* 0x004fe40000410000 */
[----:B------:R-:W-:Y:S02]  /*15d0*/  FMUL.FTZ R18, R5, R18 ;  /* 0x0000001205127220 */ /* 0x000fe40000410000 */
[C---:B0-----:R-:W-:Y:S02]  /*15e0*/  FMUL.FTZ R4, R3.reuse, R4 ;  /* 0x0000000403047220 */ /* 0x041fe40000410000 */
[----:B------:R-:W-:-:S05]  /*15f0*/  FMUL.FTZ R5, R3, R18 ;  /* 0x0000001203057220 */ /* 0x000fca0000410000 */
[----:B------:R-:W-:Y:S02]  /*1600*/  F2FP.PACK_AB R5, R5, R4 ;  /* 0x000000040505723e */ /* 0x000fe400000000ff */
[----:B------:R-:W-:-:S04]  /*1610*/  IADD3 R4, R16, 0x800, RZ ;  /* 0x0000080010047810 */ /* 0x000fc80007ffe0ff */
[----:B---3--:R-:W-:Y:S01]  /*1620*/  HFMA2.MMA R5, R5, 1, 1, R20 ;  /* 0x3c003c0005057835 */ /* 0x008fe20000000014 */
[----:B------:R-:W-:-:S09]  /*1630*/  ISETP.GE.AND P1, PT, R4, UR5, PT ;  /* 0x0000000504007c0c */ /* 0x000fd2000bf26270 */
[----:B----4-:R-:W-:-:S05]  /*1640*/  @P0 HADD2 R5, R5, R22 ;  /* 0x0000001605050230 */ /* 0x010fca0000000000 */
[----:B------:R0:W-:Y:S01]  /*1650*/  STG.E [R12.64], R5 ;  /* 0x000000050c007986 */ /* 0x0001e2000c10190a */
        /* <DEDUP_REMOVED lines=9> */
[----:B------:R-:W-:Y:S01]  /*16f0*/  FMUL.FTZ R5, R3, R4 ;  /* 0x0000000403057220 */ /* 0x000fe20000410000 */
[----:B------:R-:W-:-:S04]  /*1700*/  IADD3 R4, R16, 0xc00, RZ ;  /* 0x00000c0010047810 */ /* 0x000fc80007ffe0ff */
[----:B------:R-:W-:Y:S02]  /*1710*/  F2FP.PACK_AB R5, R5, R6 ;  /* 0x000000060505723e */ /* 0x000fe400000000ff */
[----:B------:R-:W-:-:S04]  /*1720*/  ISETP.GE.AND P1, PT, R4, UR5, PT ;  /* 0x0000000504007c0c */ /* 0x000fc8000bf26270 */
[----:B---3--:R-:W-:-:S10]  /*1730*/  HFMA2.MMA R5, R5, 1, 1, R18 ;  /* 0x3c003c0005057835 */ /* 0x008fd40000000012 */
[----:B----4-:R-:W-:-:S05]  /*1740*/  @P0 HADD2 R5, R5, R20 ;  /* 0x0000001405050230 */ /* 0x010fca0000000000 */
[----:B------:R0:W-:Y:S01]  /*1750*/  STG.E [R12.64+0x1000], R5 ;  /* 0x001000050c007986 */ /* 0x0001e2000c10190a */
[----:B------:R-:W-:Y:S05]  /*1760*/  @P1 EXIT ;  /* 0x000000000000194d */ /* 0x000fea0003800000 */
[----:B------:R-:W2:Y:S04]  /*1770*/  LDG.E.CONSTANT R18, [R10.64+0x2000] ;  /* 0x0020000a0a127981 */ /* 0x000ea8000c1e9900 */
[----:B0-----:R-:W3:Y:S04]  /*1780*/  LDL.128 R4, [R0+0x10] ;  /* 0x0000100000047983 */ /* 0x001ee80000100c00 */
        /* <DEDUP_REMOVED lines=39> */
.L_x_64:
[----:B------:R-:W-:Y:S02]  /*1a00*/  ULDC.S8 UR7, c[0x0][0x190] ;  /* 0x0000640000077ab9 */ /* 0x000fe40000000200 */
[----:B------:R-:W-:-:S13]  /*1a10*/  ISETP.NE.AND P0, PT, RZ, UR7, PT ;  /* 0x00000007ff007c0c */ /* 0x000fda000bf05270 */
[----:B------:R-:W-:Y:S05]  /*1a20*/  @!P0 BRA `(.L_x_66) ;  /* 0x0000050000008947 */ /* 0x000fea0003800000 */
[----:B------:R-:W-:Y:S01]  /*1a30*/  USHF.L.U32 UR7, UR4, 0x1, URZ ;  /* 0x0000000104077899 */ /* 0x000fe2000800063f */
[----:B------:R-:W-:Y:S01]  /*1a40*/  IMAD.MOV.U32 R5, RZ, RZ, 0x4 ;  /* 0x00000004ff057424 */ /* 0x000fe200078e00ff */
[----:B------:R-:W-:Y:S01]  /*1a50*/  USHF.L.U64.HI UR4, UR4, 0x1, UR6 ;  /* 0x0000000104047899 */ /* 0x000fe20008010206 */
[----:B----4-:R-:W-:Y:S02]  /*1a60*/  IMAD.MOV.U32 R14, RZ, RZ, RZ ;  /* 0x000000ffff0e7224 */ /* 0x010fe400078e00ff */
[----:B------:R-:W-:-:S04]  /*1a70*/  IMAD.WIDE R4, R2, R5, c[0x0][0x168] ;  /* 0x00005a0002047625 */ /* 0x000fc800078e0205 */
[----:B------:R-:W-:Y:S02]  /*1a80*/  IMAD.U32 R8, RZ, RZ, UR7 ;  /* 0x00000007ff087e24 */ /* 0x000fe4000f8e00ff */
[----:B------:R-:W-:Y:S02]  /*1a90*/  IMAD.U32 R9, RZ, RZ, UR4 ;  /* 0x00000004ff097e24 */ /* 0x000fe4000f8e00ff */
[----:B--2---:R-:W-:Y:S02]  /*1aa0*/  IMAD.MOV.U32 R10, RZ, RZ, R4 ;  /* 0x000000ffff0a7224 */ /* 0x004fe400078e0004 */
[C---:B------:R-:W-:Y:S01]  /*1ab0*/  IMAD.WIDE R8, R2.reuse, 0x4, R8 ;  /* 0x0000000402087825 */ /* 0x040fe200078e0208 */
[----:B------:R-:W-:-:S03]  /*1ac0*/  IADD3 R2, R2, -0x400, RZ ;  /* 0xfffffc0002027810 */ /* 0x000fc60007ffe0ff */
[----:B------:R-:W-:Y:S02]  /*1ad0*/  IMAD.MOV.U32 R11, RZ, RZ, R5 ;  /* 0x000000ffff0b7224 */ /* 0x000fe400078e0005 */
.L_x_67:
[----:B------:R-:W-:-:S04]  /*1ae0*/  IADD3 R4, R2, 0x400, RZ ;  /* 0x0000040002047810 */ /* 0x000fc80007ffe0ff */
[----:B------:R-:W-:-:S13]  /*1af0*/  ISETP.GE.AND P0, PT, R4, UR5, PT ;  /* 0x0000000504007c0c */ /* 0x000fda000bf06270 */
[----:B0-----:R-:W-:Y:S05]  /*1b00*/  @P0 EXIT ;  /* 0x000000000000094d */ /* 0x001fea0003800000 */
[----:B------:R-:W2:Y:S04]  /*1b10*/  LDG.E.CONSTANT R15, [R10.64] ;  /* 0x0000000a0a0f7981 */ /* 0x000ea8000c1e9900 */
[----:B------:R-:W4:Y:S01]  /*1b20*/  LDL.128 R4, [R0] ;  /* 0x0000000000047983 */ /* 0x000f220000100c00 */
[----:B---3--:R-:W-:-:S04]  /*1b30*/  IADD3 R12, P0, R8, UR14, RZ ;  /* 0x0000000e080c7c10 */ /* 0x008fc8000ff1e0ff */
[----:B------:R-:W-:-:S05]  /*1b40*/  IADD3.X R13, R9, UR15, RZ, P0, !PT ;  /* 0x0000000f090d7c10 */ /* 0x000fca00087fe4ff */
[----:B------:R-:W3:Y:S01]  /*1b50*/  LDG.E R18, [R12.64] ;  /* 0x0000000a0c127981 */ /* 0x000ee2000c1e1900 */
[--C-:B--2---:R-:W-:Y:S02]  /*1b60*/  HADD2.F32 R17, -RZ, R15.reuse.H0_H0 ;  /* 0x2000000fff117230 */ /* 0x104fe40000004100 */
[----:B------:R-:W-:-:S03]  /*1b70*/  HADD2.F32 R16, -RZ, R15.H1_H1 ;  /* 0x3000000fff107230 */ /* 0x000fc60000004100 */
[----:B----4-:R-:W-:Y:S02]  /*1b80*/  FMUL.FTZ R4, R4, R17 ;  /* 0x0000001104047220 */ /* 0x010fe40000410000 */
[----:B------:R-:W-:Y:S02]  /*1b90*/  FMUL.FTZ R16, R5, R16 ;  /* 0x0000001005107220 */ /* 0x000fe40000410000 */
[C---:B0-----:R-:W-:Y:S02]  /*1ba0*/  FMUL.FTZ R4, R3.reuse, R4 ;  /* 0x0000000403047220 */ /* 0x041fe40000410000 */
[----:B------:R-:W-:-:S05]  /*1bb0*/  FMUL.FTZ R5, R3, R16 ;  /* 0x0000001003057220 */ /* 0x000fca0000410000 */
[----:B------:R-:W-:Y:S02]  /*1bc0*/  F2FP.PACK_AB R5, R5, R4 ;  /* 0x000000040505723e */ /* 0x000fe400000000ff */
[----:B------:R-:W-:-:S04]  /*1bd0*/  IADD3 R4, R2, 0x800, RZ ;  /* 0x0000080002047810 */ /* 0x000fc80007ffe0ff */
[----:B------:R-:W-:Y:S01]  /*1be0*/  ISETP.GE.AND P0, PT, R4, UR5, PT ;  /* 0x0000000504007c0c */ /* 0x000fe2000bf06270 */
[----:B---3--:R-:W-:-:S07]  /*1bf0*/  HFMA2.MMA R5, R5, 1, 1, R18 ;  /* 0x3c003c0005057835 */ /* 0x008fce0000000012 */
        /* <DEDUP_REMOVED lines=13> */
[----:B---3--:R-:W-:-:S07]  /*1cd0*/  HFMA2.MMA R15, R5, 1, 1, R15 ;  /* 0x3c003c00050f7835 */ /* 0x008fce000000000f */
[----:B------:R0:W-:Y:S02]  /*1ce0*/  STG.E [R12.64+0x1000], R15 ;  /* 0x0010000f0c007986 */ /* 0x0001e4000c10190a */
[----:B------:R-:W-:Y:S05]  /*1cf0*/  @P0 EXIT ;  /* 0x000000000000094d */ /* 0x000fea0003800000 */
[----:B0-----:R-:W2:Y:S04]  /*1d00*/  LDG.E.CONSTANT R15, [R10.64+0x2000] ;  /* 0x0020000a0a0f7981 */ /* 0x001ea8000c1e9900 */
[----:B------:R-:W3:Y:S04]  /*1d10*/  LDL.128 R4, [R0+0x10] ;  /* 0x0000100000047983 */ /* 0x000ee80000100c00 */
        /* <DEDUP_REMOVED lines=33> */
.L_x_66:
[----:B------:R-:W-:Y:S01]  /*1f30*/  USHF.L.U32 UR7, UR4, 0x1, URZ ;  /* 0x0000000104077899 */ /* 0x000fe2000800063f */
[----:B------:R-:W-:Y:S01]  /*1f40*/  IMAD.MOV.U32 R5, RZ, RZ, 0x4 ;  /* 0x00000004ff057424 */ /* 0x000fe200078e00ff */
[----:B------:R-:W-:Y:S01]  /*1f50*/  USHF.L.U64.HI UR4, UR4, 0x1, UR6 ;  /* 0x0000000104047899 */ /* 0x000fe20008010206 */
[C---:B------:R-:W-:Y:S02]  /*1f60*/  IADD3 R16, R2.reuse, -0x400, RZ ;  /* 0xfffffc0002107810 */ /* 0x040fe40007ffe0ff */
[----:B------:R-:W-:-:S04]  /*1f70*/  IMAD.WIDE R4, R2, R5, c[0x0][0x168] ;  /* 0x00005a0002047625 */ /* 0x000fc800078e0205 */
[----:B------:R-:W-:Y:S02]  /*1f80*/  IMAD.U32 R8, RZ, RZ, UR7 ;  /* 0x00000007ff087e24 */ /* 0x000fe4000f8e00ff */
[----:B------:R-:W-:Y:S02]  /*1f90*/  IMAD.U32 R9, RZ, RZ, UR4 ;  /* 0x00000004ff097e24 */ /* 0x000fe4000f8e00ff */
[----:B--2---:R-:W-:Y:S02]  /*1fa0*/  IMAD.MOV.U32 R10, RZ, RZ, R4 ;  /* 0x000000ffff0a7224 */ /* 0x004fe400078e0004 */
[----:B------:R-:W-:-:S04]  /*1fb0*/  IMAD.WIDE R8, R2, 0x4, R8 ;  /* 0x0000000402087825 */ /* 0x000fc800078e0208 */
[----:B------:R-:W-:Y:S02]  /*1fc0*/  IMAD.MOV.U32 R11, RZ, RZ, R5 ;  /* 0x000000ffff0b7224 */ /* 0x000fe400078e0005 */
[----:B------:R-:W-:Y:S02]  /*1fd0*/  IMAD.MOV.U32 R2, RZ, RZ, RZ ;  /* 0x000000ffff027224 */ /* 0x000fe400078e00ff */
.L_x_68:
[----:B0-----:R-:W-:-:S04]  /*1fe0*/  IADD3 R4, R16, 0x400, RZ ;  /* 0x0000040010047810 */ /* 0x001fc80007ffe0ff */
[----:B------:R-:W-:-:S13]  /*1ff0*/  ISETP.GE.AND P0, PT, R4, UR5, PT ;  /* 0x0000000504007c0c */ /* 0x000fda000bf06270 */
[----:B------:R-:W-:Y:S05]  /*2000*/  @P0 EXIT ;  /* 0x000000000000094d */ /* 0x000fea0003800000 */
[----:B---3--:R-:W2:Y:S04]  /*2010*/  LDG.E.CONSTANT R12, [R10.64] ;  /* 0x0000000a0a0c7981 */ /* 0x008ea8000c1e9900 */
[----:B------:R-:W3:Y:S01]  /*2020*/  LDL.128 R4, [R0] ;  /* 0x0000000000047983 */ /* 0x000ee20000100c00 */
[--C-:B--2---:R-:W-:Y:S02]  /*2030*/  HADD2.F32 R13, -RZ, R12.reuse.H0_H0 ;  /* 0x2000000cff0d7230 */ /* 0x104fe40000004100 */
[----:B------:R-:W-:-:S03]  /*2040*/  HADD2.F32 R12, -RZ, R12.H1_H1 ;  /* 0x3000000cff0c7230 */ /* 0x000fc60000004100 */
[----:B---34-:R-:W-:Y:S01]  /*2050*/  FMUL.FTZ R14, R4, R13 ;  /* 0x0000000d040e7220 */ /* 0x018fe20000410000 */
[----:B------:R-:W-:Y:S01]  /*2060*/  IADD3 R4, P0, R8, UR14, RZ ;  /* 0x0000000e08047c10 */ /* 0x000fe2000ff1e0ff */
[----:B------:R-:W-:Y:S02]  /*2070*/  FMUL.FTZ R12, R5, R12 ;  /* 0x0000000c050c7220 */ /* 0x000fe40000410000 */
[----:B0-----:R-:W-:Y:S01]  /*2080*/  FMUL.FTZ R14, R3, R14 ;  /* 0x0000000e030e7220 */ /* 0x001fe20000410000 */
[----:B------:R-:W-:Y:S01]  /*2090*/  IADD3.X R5, R9, UR15, RZ, P0, !PT ;  /* 0x0000000f09057c10 */ /* 0x000fe200087fe4ff */
[----:B------:R-:W-:Y:S01]  /*20a0*/  FMUL.FTZ R13, R3, R12 ;  /* 0x0000000c030d7220 */ /* 0x000fe20000410000 */
[----:B------:R-:W-:-:S04]  /*20b0*/  IADD3 R12, R16, 0x800, RZ ;  /* 0x00000800100c7810 */ /* 0x000fc80007ffe0ff */
        /* <DEDUP_REMOVED lines=17> */
[----:B------:R-:W3:Y:S01]  /*21d0*/  LDL.128 R12, [R0+0x10] ;  /* 0x00001000000c7983 */ /* 0x000ee20000100c00 */
[----:B------:R-:W-:-:S02]  /*21e0*/  IADD3 R16, R16, 0x1000, RZ ;  /* 0x0000100010107810 */ /* 0x000fc40007ffe0ff */
[----:B------:R-:W-:Y:S02]  /*21f0*/  IADD3 R2, R2, 0x4, RZ ;  /* 0x0000000402027810 */ /* 0x000fe40007ffe0ff */
        /* <DEDUP_REMOVED lines=27> */
.L_x_69:
        /* <DEDUP_REMOVED lines=13> */
.L_x_210:


//--------------------- .text._Z17layer_norm_kernelILi11EEvPK6__halfS2_S2_PS0_ffiib --------------------------
	.section	.text._Z17layer_norm_kernelILi11EEvPK6__halfS2_S2_PS0_ffiib,"ax",@progbits
	.sectioninfo	@"SHI_REGISTERS=39"
	.align	128
        .global         _Z17layer_norm_kernelILi11EEvPK6__halfS2_S2_PS0_ffiib
        .type           _Z17layer_norm_kernelILi11EEvPK6__halfS2_S2_PS0_ffiib,@function
        .size           _Z17layer_norm_kernelILi11EEvPK6__halfS2_S2_PS0_ffiib,(.L_x_211 - _Z17layer_norm_kernelILi11EEvPK6__halfS2_S2_PS0_ffiib)
        .other          _Z17layer_norm_kernelILi11EEvPK6__halfS2_S2_PS0_ffiib,@"STO_CUDA_ENTRY STV_DEFAULT"
_Z17layer_norm_kernelILi11EEvPK6__halfS2_S2_PS0_ffiib:
.text._Z17layer_norm_kernelILi11EEvPK6__halfS2_S2_PS0_ffiib:
        /* <DEDUP_REMOVED lines=165> */
.L_x_71:
[----:B0-----:R-:W-:Y:S05]  /*0a50*/  BSYNC B0 ;  /* 0x0000000000007941 */ /* 0x001fea0003800000 */
.L_x_70:
[----:B------:R-:W-:Y:S01]  /*0a60*/  HFMA2.MMA R30, -RZ, RZ, 0, 1.9073486328125e-06 ;  /* 0x00000020ff1e7435 */ /* 0x000fe200000001ff */
[----:B------:R-:W-:-:S09]  /*0a70*/  IMAD.MOV.U32 R7, RZ, RZ, 0x20 ;  /* 0x00000020ff077424 */ /* 0x000fd200078e00ff */
.L_x_72:
        /* <DEDUP_REMOVED lines=14> */
.L_x_73:
        /* <DEDUP_REMOVED lines=94> */
.L_x_75:
[----:B------:R-:W-:Y:S05]  /*1140*/  BSYNC B0 ;  /* 0x0000000000007941 */ /* 0x000fea0003800000 */
.L_x_74:
[----:B0-----:R-:W-:-:S05]  /*1150*/  IMAD.MOV.U32 R8, RZ, RZ, 0x20 ;  /* 0x00000020ff087424 */ /* 0x001fca00078e00ff */
.L_x_76:
        /* <DEDUP_REMOVED lines=11> */
.L_x_77:
        /* <DEDUP_REMOVED lines=15> */
[----:B------:R-:W-:Y:S02]  /*1300*/  MOV R8, UR6 ;  /* 0x0000000600087c02 */ /* 0x000fe40008000f00 */
        /* <DEDUP_REMOVED lines=9> */
.L_x_79:
[C---:B0-2---:R-:W-:Y:S01]  /*13a0*/  IMAD.WIDE R14, R6.reuse, 0x4, R2 ;  /* 0x00000004060e7825 */ /* 0x045fe200078e0202 */
[----:B---3--:R-:W2:Y:S04]  /*13b0*/  LDL.64 R16, [R0] ;  /* 0x0000000000107983 */ /* 0x008ea80000100a00 */
[----:B------:R-:W3:Y:S01]  /*13c0*/  LDG.E.CONSTANT R22, [R14.64] ;  /* 0x000000080e167981 */ /* 0x000ee2000c1e9900 */
[----:B------:R-:W-:Y:S01]  /*13d0*/  IMAD.WIDE R12, R6, 0x4, R20 ;  /* 0x00000004060c7825 */ /* 0x000fe200078e0214 */
[----:B------:R-:W-:-:S04]  /*13e0*/  IADD3 R10, P1, R8, R5, RZ ;  /* 0x00000005080a7210 */ /* 0x000fc80007f3e0ff */
[----:B------:R-:W4:Y:S01]  /*13f0*/  LDG.E.CONSTANT R24, [R12.64] ;  /* 0x000000080c187981 */ /* 0x000f22000c1e9900 */
[----:B------:R-:W-:-:S05]  /*1400*/  IMAD.X R11, R9, 0x1, R4, P1 ;  /* 0x00000001090b7824 */ /* 0x000fca00008e0604 */
[----:B------:R-:W5:Y:S01]  /*1410*/  @P0 LDG.E R26, [R10.64] ;  /* 0x000000080a1a0981 */ /* 0x000f62000c1e1900 */
[--C-:B---3--:R-:W-:Y:S02]  /*1420*/  HADD2.F32 R23, -RZ, R22.reuse.H0_H0 ;  /* 0x20000016ff177230 */ /* 0x108fe40000004100 */
[----:B------:R-:W-:-:S03]  /*1430*/  HADD2.F32 R22, -RZ, R22.H1_H1 ;  /* 0x30000016ff167230 */ /* 0x000fc60000004100 */
[----:B--2---:R-:W-:Y:S02]  /*1440*/  FMUL.FTZ R16, R16, R23 ;  /* 0x0000001710107220 */ /* 0x004fe40000410000 */
[----:B------:R-:W-:Y:S02]  /*1450*/  FMUL.FTZ R22, R17, R22 ;  /* 0x0000001611167220 */ /* 0x000fe40000410000 */
[C---:B0-----:R-:W-:Y:S02]  /*1460*/  FMUL.FTZ R16, R7.reuse, R16 ;  /* 0x0000001007107220 */ /* 0x041fe40000410000 */
[----:B------:R-:W-:-:S05]  /*1470*/  FMUL.FTZ R17, R7, R22 ;  /* 0x0000001607117220 */ /* 0x000fca0000410000 */
[----:B------:R-:W-:Y:S02]  /*1480*/  F2FP.PACK_AB R17, R17, R16 ;  /* 0x000000101111723e */ /* 0x000fe400000000ff */
[----:B------:R-:W-:-:S04]  /*1490*/  IADD3 R16, R18, -0x800, RZ ;  /* 0xfffff80012107810 */ /* 0x000fc80007ffe0ff */
[----:B----4-:R-:W-:Y:S01]  /*14a0*/  HFMA2.MMA R17, R17, 1, 1, R24 ;  /* 0x3c003c0011117835 */ /* 0x010fe20000000018 */
[----:B------:R-:W-:-:S09]  /*14b0*/  ISETP.GE.AND P1, PT, R16, UR5, PT ;  /* 0x0000000510007c0c */ /* 0x000fd2000bf26270 */
[----:B-----5:R-:W-:-:S05]  /*14c0*/  @P0 HADD2 R17, R17, R26 ;  /* 0x0000001a11110230 */ /* 0x020fca0000000000 */
[----:B------:R0:W-:Y:S01]  /*14d0*/  STG.E [R10.64], R17 ;  /* 0x000000110a007986 */ /* 0x0001e2000c101908 */
[----:B------:R-:W-:Y:S05]  /*14e0*/  @P1 EXIT ;  /* 0x000000000000194d */ /* 0x000fea0003800000 */
[----:B------:R-:W2:Y:S04]  /*14f0*/  LDG.E.CONSTANT R22, [R14.64+0x1000] ;  /* 0x001000080e167981 */ /* 0x000ea8000c1e9900 */
[----:B0-----:R-:W3:Y:S04]  /*1500*/  LDL.64 R16, [R0+0x8] ;  /* 0x0000080000107983 */ /* 0x001ee80000100a00 */
[----:B------:R-:W4:Y:S04]  /*1510*/  LDG.E.CONSTANT R24, [R12.64+0x1000] ;  /* 0x001000080c187981 */ /* 0x000f28000c1e9900 */
[----:B------:R-:W5:Y:S01]  /*1520*/  @P0 LDG.E R26, [R10.64+0x1000] ;  /* 0x001000080a1a0981 */ /* 0x000f62000c1e1900 */
[----:B--2---:R-:W-:-:S02]  /*1530*/  HADD2.F32 R23, -RZ, R22.H0_H0 ;  /* 0x20000016ff177230 */ /* 0x004fc40000004100 */
        /* <DEDUP_REMOVED lines=13> */
[----:B0-----:R-:W3:Y:S04]  /*1610*/  LDL.64 R16, [R0+0x10] ;  /* 0x0000100000107983 */ /* 0x001ee80000100a00 */
[----:B------:R-:W4:Y:S04]  /*1620*/  LDG.E.CONSTANT R24, [R12.64+0x2000] ;  /* 0x002000080c187981 */ /* 0x000f28000c1e9900 */
[----:B------:R-:W5:Y:S01]  /*1630*/  @P0 LDG.E R26, [R10.64+0x2000] ;  /* 0x002000080a1a0981 */ /* 0x000f62000c1e1900 */
        /* <DEDUP_REMOVED lines=24> */
[----:B------:R-:W-:Y:S02]  /*17c0*/  IADD3.X R3, RZ, R3, RZ, P4, !PT ;  /* 0x00000003ff037210 */ /* 0x000fe400027fe4ff */
[----:B0-----:R-:W-:Y:S01]  /*17d0*/  IADD3 R0, R0, 0x20, RZ ;  /* 0x0000002000007810 */ /* 0x001fe20007ffe0ff */
[--C-:B--2---:R-:W-:Y:S02]  /*17e0*/  HADD2.F32 R23, -RZ, R14.reuse.H0_H0 ;  /* 0x2000000eff177230 */ /* 0x104fe40000004100 */
[----:B------:R-:W-:-:S03]  /*17f0*/  HADD2.F32 R22, -RZ, R14.H1_H1 ;  /* 0x3000000eff167230 */ /* 0x000fc60000004100 */
[----:B---3--:R-:W-:Y:S02]  /*1800*/  FMUL.FTZ R16, R16, R23 ;  /* 0x0000001710107220 */ /* 0x008fe40000410000 */
[----:B------:R-:W-:Y:S02]  /*1810*/  FMUL.FTZ R22, R17, R22 ;  /* 0x0000001611167220 */ /* 0x000fe40000410000 */
[C---:B------:R-:W-:Y:S02]  /*1820*/  FMUL.FTZ R16, R7.reuse, R16 ;  /* 0x0000001007107220 */ /* 0x040fe40000410000 */
[----:B------:R-:W-:-:S05]  /*1830*/  FMUL.FTZ R17, R7, R22 ;  /* 0x0000001607117220 */ /* 0x000fca0000410000 */
[----:B------:R-:W-:-:S06]  /*1840*/  F2FP.PACK_AB R15, R17, R16 ;  /* 0x00000010110f723e */ /* 0x000fcc00000000ff */
[----:B----4-:R-:W-:Y:S01]  /*1850*/  HFMA2.MMA R15, R15, 1, 1, R12 ;  /* 0x3c003c000f0f7835 */ /* 0x010fe2000000000c */
[C---:B------:R-:W-:Y:S02]  /*1860*/  IADD3 R12, R18.reuse, 0x400, RZ ;  /* 0x00000400120c7810 */ /* 0x040fe40007ffe0ff */
[----:B------:R-:W-:Y:S02]  /*1870*/  IADD3 R18, R18, 0x1000, RZ ;  /* 0x0000100012127810 */ /* 0x000fe40007ffe0ff */
[----:B------:R-:W-:-:S05]  /*1880*/  ISETP.GE.AND P1, PT, R12, UR5, PT ;  /* 0x000000050c007c0c */ /* 0x000fca000bf26270 */
[----:B-----5:R-:W-:-:S05]  /*1890*/  @P0 HADD2 R15, R15, R24 ;  /* 0x000000180f0f0230 */ /* 0x020fca0000000000 */
[----:B------:R0:W-:Y:S03]  /*18a0*/  STG.E [R10.64+0x3000], R15 ;  /* 0x0030000f0a007986 */ /* 0x0001e6000c101908 */
[----:B------:R-:W-:Y:S05]  /*18b0*/  @!P1 BRA `(.L_x_79) ;  /* 0xfffffae000009947 */ /* 0x000fea000383ffff */
[----:B------:R-:W-:Y:S05]  /*18c0*/  EXIT ;  /* 0x000000000000794d */ /* 0x000fea0003800000 */
.L_x_78:
        /* <DEDUP_REMOVED lines=13> */
.L_x_81:
        /* <DEDUP_REMOVED lines=71> */
.L_x_80:
[----:B------:R-:W-:Y:S01]  /*1e10*/  USHF.L.U32 UR7, UR4, 0x1, URZ ;  /* 0x0000000104077899 */ /* 0x000fe2000800063f */
[----:B------:R-:W-:Y:S01]  /*1e20*/  MOV R9, 0x4 ;  /* 0x0000000400097802 */ /* 0x000fe20000000f00 */
[----:B------:R-:W-:-:S04]  /*1e30*/  USHF.L.U64.HI UR6, UR4, 0x1, UR10 ;  /* 0x0000000104067899 */ /* 0x000fc8000801020a */
[----:B------:R-:W-:Y:S02]  /*1e40*/  IMAD.U32 R2, RZ, RZ, UR7 ;  /* 0x00000007ff027e24 */ /* 0x000fe4000f8e00ff */
[----:B------:R-:W-:Y:S02]  /*1e50*/  IMAD.U32 R3, RZ, RZ, UR6 ;  /* 0x00000006ff037e24 */ /* 0x000fe4000f8e00ff */
[----:B------:R-:W-:-:S04]  /*1e60*/  IMAD.WIDE R8, R6, R9, c[0x0][0x168] ;  /* 0x00005a0006087625 */ /* 0x000fc800078e0209 */
[----:B------:R-:W-:Y:S01]  /*1e70*/  IMAD.WIDE R2, R6, 0x4, R2 ;  /* 0x0000000406027825 */ /* 0x000fe200078e0202 */
[----:B------:R-:W-:Y:S06]  /*1e80*/  @P1 EXIT ;  /* 0x000000000000194d */ /* 0x000fec0003800000 */
[----:B------:R-:W-:Y:S01]  /*1e90*/  IADD3 R6, R6, 0xc00, RZ ;  /* 0x00000c0006067810 */ /* 0x000fe20007ffe0ff */
[----:B------:R-:W-:Y:S02]  /*1ea0*/  IMAD.MOV.U32 R12, RZ, RZ, 0x3 ;  /* 0x00000003ff0c7424 */ /* 0x000fe400078e00ff */
.L_x_82:
        /* <DEDUP_REMOVED lines=63> */
.L_x_83:
        /* <DEDUP_REMOVED lines=14> */
.L_x_211:


//--------------------- .text._Z17layer_norm_kernelILi10EEvPK6__halfS2_S2_PS0_ffiib --------------------------
	.section	.text._Z17layer_norm_kernelILi10EEvPK6__halfS2_S2_PS0_ffiib,"ax",@progbits
	.sectioninfo	@"SHI_REGISTERS=36"
	.align	128
        .global         _Z17layer_norm_kernelILi10EEvPK6__halfS2_S2_PS0_ffiib
        .type           _Z17layer_norm_kernelILi10EEvPK6__halfS2_S2_PS0_ffiib,@function
        .size           _Z17layer_norm_kernelILi10EEvPK6__halfS2_S2_PS0_ffiib,(.L_x_212 - _Z17layer_norm_kernelILi10EEvPK6__halfS2_S2_PS0_ffiib)
        .other          _Z17layer_norm_kernelILi10EEvPK6__halfS2_S2_PS0_ffiib,@"STO_CUDA_ENTRY STV_DEFAULT"
_Z17layer_norm_kernelILi10EEvPK6__halfS2_S2_PS0_ffiib:
.text._Z17layer_norm_kernelILi10EEvPK6__halfS2_S2_PS0_ffiib:
        /* <DEDUP_REMOVED lines=8> */
[----:B------:R-:W-:Y:S01]  /*0080*/  HFMA2.MMA R31, -RZ, RZ, 0, 0 ;  /* 0x00000000ff1f7435 */ /* 0x000fe200000001ff */
[----:B------:R-:W-:Y:S01]  /*0090*/  USHF.R.S32.HI UR5, URZ, 0x1, UR4 ;  /* 0x000000013f057899 */ /* 0x000fe20008011404 */
[----:B------:R-:W-:Y:S02]  /*00a0*/  IMAD.MOV.U32 R3, RZ, RZ, c[0x0][0x178] ;  /* 0x00005e00ff037624 */ /* 0x000fe400078e00ff */
[----:B------:R-:W-:-:S02]  /*00b0*/  IMAD.MOV.U32 R4, RZ, RZ, c[0x0][0x17c] ;  /* 0x00005f00ff047624 */ /* 0x000fc400078e00ff */
[----:B------:R-:W-:Y:S02]  /*00c0*/  IMAD.MOV.U32 R6, RZ, RZ, c[0x0][0x168] ;  /* 0x00005a00ff067624 */ /* 0x000fe400078e00ff */
[----:B------:R-:W-:Y:S02]  /*00d0*/  IMAD.MOV.U32 R7, RZ, RZ, c[0x0][0x16c] ;  /* 0x00005b00ff077624 */ /* 0x000fe400078e00ff */
[----:B------:R-:W-:Y:S01]  /*00e0*/  IMAD.MOV.U32 R0, RZ, RZ, R1 ;  /* 0x000000ffff007224 */ /* 0x000fe200078e0001 */
        /* <DEDUP_REMOVED lines=137> */
.L_x_85:
[----:B0-----:R-:W-:Y:S05]  /*0980*/  BSYNC B0 ;  /* 0x0000000000007941 */ /* 0x001fea0003800000 */
.L_x_84:
[----:B------:R-:W-:Y:S02]  /*0990*/  IMAD.MOV.U32 R28, RZ, RZ, 0x20 ;  /* 0x00000020ff1c7424 */ /* 0x000fe400078e00ff */
[----:B------:R-:W-:-:S05]  /*09a0*/  IMAD.MOV.U32 R29, RZ, RZ, 0x20 ;  /* 0x00000020ff1d7424 */ /* 0x000fca00078e00ff */
.L_x_86:
        /* <DEDUP_REMOVED lines=8> */
[----:B------:R-:W-:Y:S01]  /*0a30*/  HFMA2.MMA R32, -RZ, RZ, 0, 1.9073486328125e-06 ;  /* 0x00000020ff207435 */ /* 0x000fe200000001ff */
[----:B------:R-:W-:-:S04]  /*0a40*/  SHF.R.U32.HI R29, RZ, 0x3, R2 ;  /* 0x00000003ff1d7819 */ /* 0x000fc80000011602 */
[----:B------:R-:W-:-:S07]  /*0a50*/  LOP3.LUT R29, R29, 0x1ffffffc, RZ, 0xc0, !PT ;  /* 0x1ffffffc1d1d7812 */ /* 0x000fce00078ec0ff */
[----:B------:R0:W-:Y:S04]  /*0a60*/  @!P0 STS [R29], R31 ;  /* 0x0000001f1d008388 */ /* 0x0001e80000000800 */
[----:B------:R-:W-:Y:S06]  /*0a70*/  BAR.SYNC.DEFER_BLOCKING 0x0 ;  /* 0x0000000000007b1d */ /* 0x000fec0000010000 */
[----:B------:R0:W1:Y:S02]  /*0a80*/  LDS R30, [R5.X4] ;  /* 0x00000000051e7984 */ /* 0x0000640000004800 */
.L_x_87:
        /* <DEDUP_REMOVED lines=86> */
.L_x_89:
[----:B------:R-:W-:Y:S05]  /*0ff0*/  BSYNC B0 ;  /* 0x0000000000007941 */ /* 0x000fea0003800000 */
.L_x_88:
[----:B0-----:R-:W-:-:S05]  /*1000*/  IMAD.MOV.U32 R8, RZ, RZ, 0x20 ;  /* 0x00000020ff087424 */ /* 0x001fca00078e00ff */
.L_x_90:
        /* <DEDUP_REMOVED lines=11> */
.L_x_91:
[C---:B------:R-:W-:Y:S02]  /*10c0*/  LEA.HI R8, R28.reuse, R28, RZ, 0x1 ;  /* 0x0000001c1c087211 */ /* 0x040fe400078f08ff */
[----:B------:R-:W-:-:S02]  /*10d0*/  ISETP.GT.AND P0, PT, R28, 0x3, PT ;  /* 0x000000031c00780c */ /* 0x000fc40003f04270 */
[----:B------:R-:W-:-:S05]  /*10e0*/  SHF.R.S32.HI R8, RZ, 0x1, R8 ;  /* 0x00000001ff087819 */ /* 0x000fca0000011408 */
[----:B-1----:R-:W0:Y:S01]  /*10f0*/  SHFL.BFLY PT, R10, R5, R8, 0x1f ;  /* 0x0c001f08050a7589 */ /* 0x002e2200000e0000 */
[----:B------:R-:W-:Y:S02]  /*1100*/  IMAD.MOV.U32 R28, RZ, RZ, R8 ;  /* 0x000000ffff1c7224 */ /* 0x000fe400078e0008 */
[----:B0-----:R-:W-:-:S03]  /*1110*/  FADD.FTZ R5, R10, R5 ;  /* 0x000000050a057221 */ /* 0x001fc60000010000 */
[----:B------:R-:W-:Y:S05]  /*1120*/  @P0 BRA `(.L_x_91) ;  /* 0xffffff9000000947 */ /* 0x000fea000383ffff */
[----:B------:R-:W-:Y:S02]  /*1130*/  MOV R8, c[0x0][0x184] ;  /* 0x0000610000087a02 */ /* 0x000fe40000000f00 */
        /* <DEDUP_REMOVED lines=14> */
[----:B------:R-:W-:Y:S02]  /*1220*/  IMAD.MOV.U32 R21, RZ, RZ, 0x2 ;  /* 0x00000002ff157424 */ /* 0x000fe400078e00ff */
[----:B------:R-:W-:-:S02]  /*1230*/  IMAD.MOV.U32 R22, RZ, RZ, c[0x0][0x170] ;  /* 0x00005c00ff167624 */ /* 0x000fc400078e00ff */
[----:B------:R-:W-:Y:S02]  /*1240*/  IMAD.MOV.U32 R23, RZ, RZ, c[0x0][0x174] ;  /* 0x00005d00ff177624 */ /* 0x000fe400078e00ff */
.L_x_93:
[C---:B--2---:R-:W-:Y:S01]  /*1250*/  IMAD.WIDE R14, R2.reuse, 0x4, R6 ;  /* 0x00000004020e7825 */ /* 0x044fe200078e0206 */
[----:B0-----:R-:W2:Y:S04]  /*1260*/  LDL.128 R8, [R0] ;  /* 0x0000000000087983 */ /* 0x001ea80000100c00 */
[----:B------:R-:W4:Y:S01]  /*1270*/  LDG.E.CONSTANT R24, [R14.64] ;  /* 0x000000080e187981 */ /* 0x000f22000c1e9900 */
[----:B------:R-:W-:Y:S01]  /*1280*/  IMAD.WIDE R18, R2, 0x4, R22 ;  /* 0x0000000402127825 */ /* 0x000fe200078e0216 */
[----:B---3--:R-:W-:-:S04]  /*1290*/  IADD3 R16, P1, R12, R3, RZ ;  /* 0x000000030c107210 */ /* 0x008fc80007f3e0ff */
[----:B------:R-:W3:Y:S01]  /*12a0*/  LDG.E.CONSTANT R26, [R18.64] ;  /* 0x00000008121a7981 */ /* 0x000ee2000c1e9900 */
[----:B------:R-:W-:-:S05]  /*12b0*/  IADD3.X R17, R13, R4, RZ, P1, !PT ;  /* 0x000000040d117210 */ /* 0x000fca0000ffe4ff */
        /* <DEDUP_REMOVED lines=32> */
[----:B------:R-:W2:Y:S04]  /*14c0*/  LDG.E.CONSTANT R24, [R14.64+0x2000] ;  /* 0x002000080e187981 */ /* 0x000ea8000c1e9900 */
[----:B0-----:R-:W3:Y:S04]  /*14d0*/  LDL.128 R8, [R0+0x10] ;  /* 0x0000100000087983 */ /* 0x001ee80000100c00 */
        /* <DEDUP_REMOVED lines=23> */
[----:B------:R-:W-:Y:S01]  /*1650*/  IADD3 R0, R0, 0x20, RZ ;  /* 0x0000002000007810 */ /* 0x000fe20007ffe0ff */
[----:B------:R-:W-:Y:S01]  /*1660*/  IMAD.X R7, RZ, RZ, R7, P4 ;  /* 0x000000ffff077224 */ /* 0x000fe200020e0607 */
[--C-:B0-2---:R-:W-:Y:S02]  /*1670*/  HADD2.F32 R9, -RZ, R14.reuse.H0_H0 ;  /* 0x2000000eff097230 */ /* 0x105fe40000004100 */
[----:B------:R-:W-:-:S03]  /*1680*/  HADD2.F32 R8, -RZ, R14.H1_H1 ;  /* 0x3000000eff087230 */ /* 0x000fc60000004100 */
[----:B------:R-:W-:Y:S02]  /*1690*/  FMUL.FTZ R10, R9, R10 ;  /* 0x0000000a090a7220 */ /* 0x000fe40000410000 */
[----:B------:R-:W-:Y:S02]  /*16a0*/  FMUL.FTZ R8, R8, R11 ;  /* 0x0000000b08087220 */ /* 0x000fe40000410000 */
[C---:B------:R-:W-:Y:S02]  /*16b0*/  FMUL.FTZ R10, R5.reuse, R10 ;  /* 0x0000000a050a7220 */ /* 0x040fe40000410000 */
[----:B------:R-:W-:Y:S01]  /*16c0*/  FMUL.FTZ R9, R5, R8 ;  /* 0x0000000805097220 */ /* 0x000fe20000410000 */
[C---:B------:R-:W-:Y:S02]  /*16d0*/  IADD3 R8, R20.reuse, 0x400, RZ ;  /* 0x0000040014087810 */ /* 0x040fe40007ffe0ff */
[----:B------:R-:W-:Y:S02]  /*16e0*/  IADD3 R20, R20, 0x1000, RZ ;  /* 0x0000100014147810 */ /* 0x000fe40007ffe0ff */
[----:B------:R-:W-:-:S02]  /*16f0*/  F2FP.PACK_AB R9, R9, R10 ;  /* 0x0000000a0909723e */ /* 0x000fc400000000ff */
[----:B------:R-:W-:-:S04]  /*1700*/  ISETP.GE.AND P1, PT, R8, UR5, PT ;  /* 0x0000000508007c0c */ /* 0x000fc8000bf26270 */
[----:B---3--:R-:W-:-:S10]  /*1710*/  HFMA2.MMA R9, R9, 1, 1, R18 ;  /* 0x3c003c0009097835 */ /* 0x008fd40000000012 */
[----:B----4-:R-:W-:-:S05]  /*1720*/  @P0 HADD2 R9, R9, R24 ;  /* 0x0000001809090230 */ /* 0x010fca0000000000 */
[----:B------:R0:W-:Y:S01]  /*1730*/  STG.E [R16.64+0x3000], R9 ;  /* 0x0030000910007986 */ /* 0x0001e2000c101908 */
[----:B------:R-:W-:Y:S05]  /*1740*/  @!P1 BRA `(.L_x_93) ;  /* 0xfffffb0000009947 */ /* 0x000fea000383ffff */
[----:B------:R-:W-:Y:S05]  /*1750*/  EXIT ;  /* 0x000000000000794d */ /* 0x000fea0003800000 */
.L_x_92:
[----:B------:R-:W-:Y:S02]  /*1760*/  ULDC.S8 UR6, c[0x0][0x190] ;  /* 0x0000640000067ab9 */ /* 0x000fe40000000200 */
[----:B------:R-:W-:-:S13]  /*1770*/  ISETP.NE.AND P0, PT, RZ, UR6, PT ;  /* 0x00000006ff007c0c */ /* 0x000fda000bf05270 */
[----:B------:R-:W-:Y:S05]  /*1780*/  @!P0 BRA `(.L_x_94) ;  /* 0x0000051000008947 */ /* 0x000fea0003800000 */
[----:B------:R-:W-:Y:S01]  /*1790*/  USHF.L.U64.HI UR6, UR4, 0x1, UR10 ;  /* 0x0000000104067899 */ /* 0x000fe2000801020a */
[----:B------:R-:W-:Y:S01]  /*17a0*/  IMAD.MOV.U32 R9, RZ, RZ, 0x4 ;  /* 0x00000004ff097424 */ /* 0x000fe200078e00ff */
[----:B------:R-:W-:-:S03]  /*17b0*/  USHF.L.U32 UR7, UR4, 0x1, URZ ;  /* 0x0000000104077899 */ /* 0x000fc6000800063f */
[----:B------:R-:W-:Y:S01]  /*17c0*/  IMAD.WIDE R8, R2, R9, c[0x0][0x168] ;  /* 0x00005a0002087625 */ /* 0x000fe200078e0209 */
[----:B------:R-:W-:-:S03]  /*17d0*/  MOV R7, UR6 ;  /* 0x0000000600077c02 */ /* 0x000fc60008000f00 */
[----:B------:R-:W-:-:S04]  /*17e0*/  IMAD.U32 R6, RZ, RZ, UR7 ;  /* 0x00000007ff067e24 */ /* 0x000fc8000f8e00ff */
[----:B------:R-:W-:Y:S01]  /*17f0*/  IMAD.WIDE R6, R2, 0x4, R6 ;  /* 0x0000000402067825 */ /* 0x000fe200078e0206 */
[----:B------:R-:W-:Y:S06]  /*1800*/  @P1 EXIT ;  /* 0x000000000000194d */ /* 0x000fec0003800000 */
[----:B------:R-:W-:Y:S01]  /*1810*/  IMAD.MOV.U32 R12, RZ, RZ, R8 ;  /* 0x000000ffff0c7224 */ /* 0x000fe200078e0008 */
[----:B------:R-:W-:Y:S01]  /*1820*/  IADD3 R2, R2, 0xc00, RZ ;  /* 0x00000c0002027810 */ /* 0x000fe20007ffe0ff */
[----:B------:R-:W-:Y:S02]  /*1830*/  IMAD.MOV.U32 R13, RZ, RZ, R9 ;  /* 0x000000ffff0d7224 */ /* 0x000fe400078e0009 */
[----:B---3--:R-:W-:-:S03]  /*1840*/  IMAD.MOV.U32 R16, RZ, RZ, 0x2 ;  /* 0x00000002ff107424 */ /* 0x008fc600078e00ff */
.L_x_95:
[----:B0-----:R-:W3:Y:S04]  /*1850*/  LDG.E.CONSTANT R17, [R12.64] ;  /* 0x000000080c117981 */ /* 0x001ee8000c1e9900 */
[----:B------:R-:W5:Y:S01]  /*1860*/  LDL.128 R8, [R0] ;  /* 0x0000000000087983 */ /* 0x000f620000100c00 */
[----:B--2---:R-:W-:-:S05]  /*1870*/  IADD3 R14, P0, R6, R3, RZ ;  /* 0x00000003060e7210 */ /* 0x004fca0007f1e0ff */
[----:B------:R-:W-:-:S05]  /*1880*/  IMAD.X R15, R7, 0x1, R4, P0 ;  /* 0x00000001070f7824 */ /* 0x000fca00000e0604 */
[----:B----4-:R-:W2:Y:S01]  /*1890*/  LDG.E R20, [R14.64] ;  /* 0x000000080e147981 */ /* 0x010ea2000c1e1900 */
[--C-:B---3--:R-:W-:Y:S02]  /*18a0*/  HADD2.F32 R19, -RZ, R17.reuse.H0_H0 ;  /* 0x20000011ff137230 */ /* 0x108fe40000004100 */
[----:B------:R-:W-:Y:S01]  /*18b0*/  HADD2.F32 R18, -RZ, R17.H1_H1 ;  /* 0x30000011ff127230 */ /* 0x000fe20000004100 */
[----:B------:R-:W-:Y:S02]  /*18c0*/  IADD3 R17, R2, -0x800, RZ ;  /* 0xfffff80002117810 */ /* 0x000fe40007ffe0ff */
[----:B-----5:R-:W-:Y:S02]  /*18d0*/  FMUL.FTZ R8, R8, R19 ;  /* 0x0000001308087220 */ /* 0x020fe40000410000 */
[----:B------:R-:W-:Y:S01]  /*18e0*/  FMUL.FTZ R18, R9, R18 ;  /* 0x0000001209127220 */ /* 0x000fe20000410000 */
[----:B------:R-:W-:Y:S01]  /*18f0*/  ISETP.GE.AND P0, PT, R17, UR5, PT ;  /* 0x0000000511007c0c */ /* 0x000fe2000bf06270 */
[----:B0-----:R-:W-:-:S02]  /*1900*/  FMUL.FTZ R8, R5, R8 ;  /* 0x0000000805087220 */ /* 0x001fc40000410000 */
[----:B------:R-:W-:-:S05]  /*1910*/  FMUL.FTZ R9, R5, R18 ;  /* 0x0000001205097220 */ /* 0x000fca0000410000 */
[----:B------:R-:W-:-:S06]  /*1920*/  F2FP.PACK_AB R9, R9, R8 ;  /* 0x000000080909723e */ /* 0x000fcc00000000ff */
[----:B--2---:R-:W-:-:S07]  /*1930*/  HFMA2.MMA R9, R9, 1, 1, R20 ;  /* 0x3c003c0009097835 */ /* 0x004fce0000000014 */
[----:B------:R0:W-:Y:S01]  /*1940*/  STG.E [R14.64], R9 ;  /* 0x000000090e007986 */ /* 0x0001e2000c101908 */
        /* <DEDUP_REMOVED lines=17> */
[----:B0-----:R-:W2:Y:S04]  /*1a60*/  LDG.E.CONSTANT R17, [R12.64+0x2000] ;  /* 0x002000080c117981 */ /* 0x001ea8000c1e9900 */
[----:B------:R-:W3:Y:S04]  /*1a70*/  LDL.128 R8, [R0+0x10] ;  /* 0x0000100000087983 */ /* 0x000ee80000100c00 */
        /* <DEDUP_REMOVED lines=16> */
[----:B------:R-:W-:-:S02]  /*1b80*/  IADD3 R0, R0, 0x20, RZ ;  /* 0x0000002000007810 */ /* 0x000fc40007ffe0ff */
[----:B-1----:R-:W-:Y:S02]  /*1b90*/  IADD3 R12, P2, R12, 0x4000, RZ ;  /* 0x000040000c0c7810 */ /* 0x002fe40007f5e0ff */
[----:B------:R-:W-:-:S03]  /*1ba0*/  IADD3.X R4, RZ, R4, RZ, P1, !PT ;  /* 0x00000004ff047210 */ /* 0x000fc60000ffe4ff */
        /* <DEDUP_REMOVED lines=11> */
[----:B---3--:R-:W-:-:S07]  /*1c60*/  HFMA2.MMA R17, R9, 1, 1, R17 ;  /* 0x3c003c0009117835 */ /* 0x008fce0000000011 */
[----:B------:R0:W-:Y:S02]  /*1c70*/  STG.E [R14.64+0x3000], R17 ;  /* 0x003000110e007986 */ /* 0x0001e4000c101908 */
[----:B------:R-:W-:Y:S05]  /*1c80*/  @!P0 BRA `(.L_x_95) ;  /* 0xfffffbc000008947 */ /* 0x000fea000383ffff */
[----:B------:R-:W-:Y:S05]  /*1c90*/  EXIT ;  /* 0x000000000000794d */ /* 0x000fea0003800000 */
.L_x_94:
        /* <DEDUP_REMOVED lines=8> */
[----:B------:R-:W-:Y:S01]  /*1d20*/  IMAD.MOV.U32 R12, RZ, RZ, R8 ;  /* 0x000000ffff0c7224 */ /* 0x000fe200078e0008 */
[----:B------:R-:W-:Y:S01]  /*1d30*/  IADD3 R2, R2, 0xc00, RZ ;  /* 0x00000c0002027810 */ /* 0x000fe20007ffe0ff */
[----:B------:R-:W-:Y:S01]  /*1d40*/  IMAD.MOV.U32 R13, RZ, RZ, R9 ;  /* 0x000000ffff0d7224 */ /* 0x000fe200078e0009 */
[----:B---3--:R-:W-:-:S04]  /*1d50*/  MOV R16, 0x2 ;  /* 0x0000000200107802 */ /* 0x008fc80000000f00 */
.L_x_96:
[----:B0-2---:R-:W2:Y:S04]  /*1d60*/  LDG.E.CONSTANT R14, [R12.64] ;  /* 0x000000080c0e7981 */ /* 0x005ea8000c1e9900 */
[----:B------:R-:W3:Y:S01]  /*1d70*/  LDL.128 R8, [R0] ;  /* 0x0000000000087983 */ /* 0x000ee20000100c00 */
[--C-:B--2---:R-:W-:Y:S02]  /*1d80*/  HADD2.F32 R15, -RZ, R14.reuse.H0_H0 ;  /* 0x2000000eff0f7230 */ /* 0x104fe40000004100 */
[----:B------:R-:W-:-:S03]  /*1d90*/  HADD2.F32 R14, -RZ, R14.H1_H1 ;  /* 0x3000000eff0e7230 */ /* 0x000fc60000004100 */
[----:B---3--:R-:W-:Y:S01]  /*1da0*/  FMUL.FTZ R8, R8, R15 ;  /* 0x0000000f08087220 */ /* 0x008fe20000410000 */
[----:B------:R-:W-:Y:S01]  /*1db0*/  IADD3 R15, R2, -0x800, RZ ;  /* 0xfffff800020f7810 */ /* 0x000fe20007ffe0ff */
[----:B----4-:R-:W-:Y:S01]  /*1dc0*/  FMUL.FTZ R18, R9, R14 ;  /* 0x0000000e09127220 */ /* 0x010fe20000410000 */
        /* <DEDUP_REMOVED lines=50> */
[----:B------:R-:W-:-:S03]  /*20f0*/  ISETP.GE.AND P0, PT, R8, UR5, PT ;  /* 0x0000000508007c0c */ /* 0x000fc6000bf06270 */
[----:B------:R0:W-:Y:S10]  /*2100*/  STG.E [R14.64+0x3000], R9 ;  /* 0x003000090e007986 */ /* 0x0001f4000c101908 */
[----:B------:R-:W-:Y:S05]  /*2110*/  @!P0 BRA `(.L_x_96) ;  /* 0xfffffc4000008947 */ /* 0x000fea000383ffff */
[----:B------:R-:W-:Y:S05]  /*2120*/  EXIT ;  /* 0x000000000000794d */ /* 0x000fea0003800000 */
.L_x_97:
        /* <DEDUP_REMOVED lines=13> */
.L_x_212:


//--------------------- .text._Z17layer_norm_kernelILi9EEvPK6__halfS2_S2_PS0_ffiib --------------------------
	.section	.text._Z17layer_norm_kernelILi9EEvPK6__halfS2_S2_PS0_ffiib,"ax",@progbits
	.sectioninfo	@"SHI_REGISTERS=34"
	.align	128
        .global         _Z17layer_norm_kernelILi9EEvPK6__halfS2_S2_PS0_ffiib
        .type           _Z17layer_norm_kernelILi9EEvPK6__halfS2_S2_PS0_ffiib,@function
        .size           _Z17layer_norm_kernelILi9EEvPK6__halfS2_S2_PS0_ffiib,(.L_x_213 - _Z17layer_norm_kernelILi9EEvPK6__halfS2_S2_PS0_ffiib)
        .other          _Z17layer_norm_kernelILi9EEvPK6__halfS2_S2_PS0_ffiib,@"STO_CUDA_ENTRY STV_DEFAULT"
_Z17layer_norm_kernelILi9EEvPK6__halfS2_S2_PS0_ffiib:
.text._Z17layer_norm_kernelILi9EEvPK6__halfS2_S2_PS0_ffiib:
        /* <DEDUP_REMOVED lines=23> */
[----:B------:R-:W-:-:S04]  /*0170*/  MOV R26, UR6 ;  /* 0x00000006001a7c02 */ /* 0x000fc80008000f00 */
        /* <DEDUP_REMOVED lines=115> */
.L_x_99:
[----:B0-----:R-:W-:Y:S05]  /*08b0*/  BSYNC B0 ;  /* 0x0000000000007941 */ /* 0x001fea0003800000 */
.L_x_98:
[----:B------:R-:W-:Y:S02]  /*08c0*/  IMAD.MOV.U32 R26, RZ, RZ, 0x20 ;  /* 0x00000020ff1a7424 */ /* 0x000fe400078e00ff */
[----:B------:R-:W-:-:S05]  /*08d0*/  IMAD.MOV.U32 R27, RZ, RZ, 0x20 ;  /* 0x00000020ff1b7424 */ /* 0x000fca00078e00ff */
.L_x_100:
        /* <DEDUP_REMOVED lines=14> */
.L_x_101:
[C---:B0-----:R-:W-:Y:S02]  /*09c0*/  LEA.HI R29, R30.reuse, R30, RZ, 0x1 ;  /* 0x0000001e1e1d7211 */ /* 0x041fe400078f08ff */
[----:B------:R-:W-:-:S02]  /*09d0*/  ISETP.GT.AND P2, PT, R30, 0x3, PT ;  /* 0x000000031e00780c */ /* 0x000fc40003f44270 */
[----:B------:R-:W-:-:S04]  /*09e0*/  SHF.R.S32.HI R29, RZ, 0x1, R29 ;  /* 0x00000001ff1d7819 */ /* 0x000fc8000001141d */
[----:B------:R-:W-:Y:S01]  /*09f0*/  MOV R30, R29 ;  /* 0x0000001d001e7202 */ /* 0x000fe20000000f00 */
[----:B-1----:R-:W0:Y:S02]  /*0a00*/  SHFL.BFLY PT, R31, R28, R29, 0x1f ;  /* 0x0c001f1d1c1f7589 */ /* 0x002e2400000e0000 */
[----:B0-----:R-:W-:-:S04]  /*0a10*/  FADD.FTZ R28, R31, R28 ;  /* 0x0000001c1f1c7221 */ /* 0x001fc80000010000 */
        /* <DEDUP_REMOVED lines=72> */
.L_x_103:
[----:B------:R-:W-:Y:S05]  /*0ea0*/  BSYNC B0 ;  /* 0x0000000000007941 */ /* 0x000fea0003800000 */
.L_x_102:
[----:B0-----:R-:W-:-:S05]  /*0eb0*/  IMAD.MOV.U32 R2, RZ, RZ, 0x20 ;  /* 0x00000020ff027424 */ /* 0x001fca00078e00ff */
.L_x_104:
        /* <DEDUP_REMOVED lines=11> */
.L_x_105:
        /* <DEDUP_REMOVED lines=25> */
.L_x_107:
[C---:B-1----:R-:W-:Y:S01]  /*1100*/  IMAD.WIDE R10, R22.reuse, 0x4, R18 ;  /* 0x00000004160a7825 */ /* 0x042fe200078e0212 */
[----:B------:R-:W2:Y:S04]  /*1110*/  LDL.64 R12, [R0] ;  /* 0x00000000000c7983 */ /* 0x000ea80000100a00 */
[----:B------:R-:W3:Y:S01]  /*1120*/  LDG.E.CONSTANT R15, [R10.64] ;  /* 0x000000080a0f7981 */ /* 0x000ee2000c1e9900 */
[----:B------:R-:W-:Y:S01]  /*1130*/  IMAD.WIDE R6, R22, 0x4, R16 ;  /* 0x0000000416067825 */ /* 0x000fe200078e0210 */
[----:B0-----:R-:W-:-:S04]  /*1140*/  IADD3 R4, P1, R2, R21, RZ ;  /* 0x0000001502047210 */ /* 0x001fc80007f3e0ff */
        /* <DEDUP_REMOVED lines=20> */
[----:B0-----:R-:W4:Y:S04]  /*1290*/  LDG.E.CONSTANT R25, [R6.64+0x1000] ;  /* 0x0010000806197981 */ /* 0x001f28000c1e9900 */
        /* <DEDUP_REMOVED lines=41> */
[----:B-1----:R-:W-:Y:S01]  /*1530*/  IADD3 R0, R0, 0x20, RZ ;  /* 0x0000002000007810 */ /* 0x002fe20007ffe0ff */
        /* <DEDUP_REMOVED lines=15> */
.L_x_106:
        /* <DEDUP_REMOVED lines=11> */
[----:B------:R-:W-:Y:S01]  /*16e0*/  HFMA2.MMA R9, -RZ, RZ, 0, 5.9604644775390625e-08 ;  /* 0x00000001ff097435 */ /* 0x000fe200000001ff */
[----:B------:R-:W-:Y:S02]  /*16f0*/  IADD3 R22, R22, 0xc00, RZ ;  /* 0x00000c0016167810 */ /* 0x000fe40007ffe0ff */
.L_x_109:
[----:B------:R-:W2:Y:S04]  /*1700*/  LDG.E.CONSTANT R10, [R4.64] ;  /* 0x00000008040a7981 */ /* 0x000ea8000c1e9900 */
[----:B------:R-:W3:Y:S01]  /*1710*/  LDL.64 R12, [R0] ;  /* 0x00000000000c7983 */ /* 0x000ee20000100a00 */
[----:B0-----:R-:W-:-:S05]  /*1720*/  IADD3 R6, P0, R2, R21, RZ ;  /* 0x0000001502067210 */ /* 0x001fca0007f1e0ff */
[----:B------:R-:W-:-:S05]  /*1730*/  IMAD.X R7, R3, 0x1, R20, P0 ;  /* 0x0000000103077824 */ /* 0x000fca00000e0614 */
        /* <DEDUP_REMOVED lines=67> */
.L_x_108:
        /* <DEDUP_REMOVED lines=8> */
[----:B------:R-:W-:Y:S01]  /*1bf0*/  IADD3 R22, R22, 0xc00, RZ ;  /* 0x00000c0016167810 */ /* 0x000fe20007ffe0ff */
[----:B------:R-:W-:Y:S02]  /*1c00*/  IMAD.MOV.U32 R9, RZ, RZ, 0x1 ;  /* 0x00000001ff097424 */ /* 0x000fe400078e00ff */
.L_x_110:
        /* <DEDUP_REMOVED lines=63> */
.L_x_111:
        /* <DEDUP_REMOVED lines=16> */
.L_x_213:


//--------------------- .text._Z17layer_norm_kernelILi8EEvPK6__halfS2_S2_PS0_ffiib --------------------------
	.section	.text._Z17layer_norm_kernelILi8EEvPK6__halfS2_S2_PS0_ffiib,"ax",@progbits
	.sectioninfo	@"SHI_REGISTERS=28"
	.align	128
        .global         _Z17layer_norm_kernelILi8EEvPK6__halfS2_S2_PS0_ffiib
        .type           _Z17layer_norm_kernelILi8EEvPK6__halfS2_S2_PS0_ffiib,@function
        .size           _Z17layer_norm_kernelILi8EEvPK6__halfS2_S2_PS0_ffiib,(.L_x_214 - _Z17layer_norm_kernelILi8EEvPK6__halfS2_S2_PS0_ffiib)
        .other          _Z17layer_norm_kernelILi8EEvPK6__halfS2_S2_PS0_ffiib,@"STO_CUDA_ENTRY STV_DEFAULT"
_Z17layer_norm_kernelILi8EEvPK6__halfS2_S2_PS0_ffiib:
.text._Z17layer_norm_kernelILi8EEvPK6__halfS2_S2_PS0_ffiib:
        /* <DEDUP_REMOVED lines=124> */
.L_x_113:
[----:B0-----:R-:W-:Y:S05]  /*07c0*/  BSYNC B0 ;  /* 0x0000000000007941 */ /* 0x001fea0003800000 */
.L_x_112:
[----:B------:R-:W-:Y:S02]  /*07d0*/  IMAD.MOV.U32 R20, RZ, RZ, 0x20 ;  /* 0x00000020ff147424 */ /* 0x000fe400078e00ff */
[----:B------:R-:W-:-:S05]  /*07e0*/  IMAD.MOV.U32 R21, RZ, RZ, 0x20 ;  /* 0x00000020ff157424 */ /* 0x000fca00078e00ff */
.L_x_114:
[C---:B------:R-:W-:Y:S02]  /*07f0*/  LEA.HI R22, R21.reuse, R21, RZ, 0x1 ;  /* 0x0000001515167211 */ /* 0x040fe400078f08ff */
[----:B------:R-:W-:Y:S02]  /*0800*/  ISETP.GT.AND P1, PT, R21, 0x3, PT ;  /* 0x000000031500780c */ /* 0x000fe40003f24270 */
[----:B------:R-:W-:-:S04]  /*0810*/  SHF.R.S32.HI R22, RZ, 0x1, R22 ;  /* 0x00000001ff167819 */ /* 0x000fc80000011416 */
[----:B------:R-:W-:Y:S01]  /*0820*/  MOV R21, R22 ;  /* 0x0000001600157202 */ /* 0x000fe20000000f00 */
[----:B------:R-:W0:Y:S02]  /*0830*/  SHFL.BFLY PT, R24, R23, R22, 0x1f ;  /* 0x0c001f1617187589 */ /* 0x000e2400000e0000 */
[----:B0-----:R-:W-:-:S04]  /*0840*/  FADD.FTZ R23, R24, R23 ;  /* 0x0000001718177221 */ /* 0x001fc80000010000 */
        /* <DEDUP_REMOVED lines=8> */
.L_x_115:
        /* <DEDUP_REMOVED lines=70> */
.L_x_117:
[----:B------:R-:W-:Y:S05]  /*0d30*/  BSYNC B0 ;  /* 0x0000000000007941 */ /* 0x000fea0003800000 */
.L_x_116:
[----:B0-----:R-:W-:-:S05]  /*0d40*/  IMAD.MOV.U32 R4, RZ, RZ, 0x20 ;  /* 0x00000020ff047424 */ /* 0x001fca00078e00ff */
.L_x_118:
        /* <DEDUP_REMOVED lines=11> */
.L_x_119:
[C---:B------:R-:W-:Y:S02]  /*0e00*/  LEA.HI R4, R20.reuse, R20, RZ, 0x1 ;  /* 0x0000001414047211 */ /* 0x040fe400078f08ff */
[----:B------:R-:W-:-:S02]  /*0e10*/  ISETP.GT.AND P0, PT, R20, 0x3, PT ;  /* 0x000000031400780c */ /* 0x000fc40003f04270 */
[----:B------:R-:W-:-:S04]  /*0e20*/  SHF.R.S32.HI R4, RZ, 0x1, R4 ;  /* 0x00000001ff047819 */ /* 0x000fc80000011404 */
[----:B------:R-:W-:Y:S01]  /*0e30*/  MOV R20, R4 ;  /* 0x0000000400147202 */ /* 0x000fe20000000f00 */
[----:B-1----:R-:W0:Y:S02]  /*0e40*/  SHFL.BFLY PT, R6, R3, R4, 0x1f ;  /* 0x0c001f0403067589 */ /* 0x002e2400000e0000 */
[----:B0-----:R-:W-:-:S04]  /*0e50*/  FADD.FTZ R3, R6, R3 ;  /* 0x0000000306037221 */ /* 0x001fc80000010000 */
        /* <DEDUP_REMOVED lines=15> */
.L_x_121:
[----:B------:R-:W-:-:S04]  /*0f50*/  IADD3 R4, R16, 0x400, RZ ;  /* 0x0000040010047810 */ /* 0x000fc80007ffe0ff */
[----:B------:R-:W-:-:S13]  /*0f60*/  ISETP.GE.AND P0, PT, R4, UR5, PT ;  /* 0x0000000504007c0c */ /* 0x000fda000bf06270 */
[----:B0-----:R-:W-:Y:S05]  /*0f70*/  @P0 EXIT ;  /* 0x000000000000094d */ /* 0x001fea0003800000 */
[----:B---3--:R-:W-:Y:S01]  /*0f80*/  MOV R13, UR13 ;  /* 0x0000000d000d7c02 */ /* 0x008fe20008000f00 */
[----:B------:R-:W-:Y:S01]  /*0f90*/  IMAD.U32 R12, RZ, RZ, UR12 ;  /* 0x0000000cff0c7e24 */ /* 0x000fe2000f8e00ff */
[----:B------:R-:W3:Y:S03]  /*0fa0*/  LDL.128 R4, [R0] ;  /* 0x0000000000047983 */ /* 0x000ee60000100c00 */
[----:B------:R-:W-:-:S05]  /*0fb0*/  IMAD.WIDE R12, R2, 0x4, R12 ;  /* 0x00000004020c7825 */ /* 0x000fca00078e020c */
[----:B------:R-:W5:Y:S01]  /*0fc0*/  LDG.E.CONSTANT R18, [R12.64] ;  /* 0x0000000a0c127981 */ /* 0x000f62000c1e9900 */
[----:B----4-:R-:W-:Y:S02]  /*0fd0*/  IMAD.U32 R14, RZ, RZ, UR6 ;  /* 0x00000006ff0e7e24 */ /* 0x010fe4000f8e00ff */
[----:B------:R-:W-:Y:S01]  /*0fe0*/  IMAD.U32 R15, RZ, RZ, UR7 ;  /* 0x00000007ff0f7e24 */ /* 0x000fe2000f8e00ff */
[----:B------:R-:W-:-:S03]  /*0ff0*/  ULDC.S8 UR4, c[0x0][0x190] ;  /* 0x0000640000047ab9 */ /* 0x000fc60000000200 */
[----:B------:R-:W-:Y:S01]  /*1000*/  IMAD.WIDE R14, R2, 0x4, R14 ;  /* 0x00000004020e7825 */ /* 0x000fe200078e020e */
[----:B------:R-:W-:Y:S02]  /*1010*/  ISETP.NE.AND P0, PT, RZ, UR4, PT ;  /* 0x00000004ff007c0c */ /* 0x000fe4000bf05270 */
[----:B--2---:R-:W-:Y:S02]  /*1020*/  IADD3 R10, P1, R8, UR14, RZ ;  /* 0x0000000e080a7c10 */ /* 0x004fe4000ff3e0ff */
[----:B------:R-:W2:Y:S02]  /*1030*/  LDG.E.CONSTANT R20, [R14.64] ;  /* 0x0000000a0e147981 */ /* 0x000ea4000c1e9900 */
[----:B------:R-:W-:-:S07]  /*1040*/  IADD3.X R11, R9, UR15, RZ, P1, !PT ;  /* 0x0000000f090b7c10 */ /* 0x000fce0008ffe4ff */
[----:B------:R-:W4:Y:S01]  /*1050*/  @P0 LDG.E R22, [R10.64] ;  /* 0x0000000a0a160981 */ /* 0x000f22000c1e1900 */
[--C-:B-----5:R-:W-:Y:S02]  /*1060*/  HADD2.F32 R19, -RZ, R18.reuse.H0_H0 ;  /* 0x20000012ff137230 */ /* 0x120fe40000004100 */
[----:B------:R-:W-:-:S03]  /*1070*/  HADD2.F32 R18, -RZ, R18.H1_H1 ;  /* 0x30000012ff127230 */ /* 0x000fc60000004100 */
[----:B---3--:R-:W-:Y:S02]  /*1080*/  FMUL.FTZ R4, R4, R19 ;  /* 0x0000001304047220 */ /* 0x008fe40000410000 */
[----:B------:R-:W-:Y:S02]  /*1090*/  FMUL.FTZ R18, R5, R18 ;  /* 0x0000001205127220 */ /* 0x000fe40000410000 */
[C---:B0-----:R-:W-:Y:S02]  /*10a0*/  FMUL.FTZ R4, R3.reuse, R4 ;  /* 0x0000000403047220 */ /* 0x041fe40000410000 */
[----:B------:R-:W-:-:S05]  /*10b0*/  FMUL.FTZ R5, R3, R18 ;  /* 0x0000001203057220 */ /* 0x000fca0000410000 */
[----:B------:R-:W-:Y:S02]  /*10c0*/  F2FP.PACK_AB R5, R5, R4 ;  /* 0x000000040505723e */ /* 0x000fe400000000ff */
[----:B------:R-:W-:-:S04]  /*10d0*/  IADD3 R4, R16, 0x800, RZ ;  /* 0x0000080010047810 */ /* 0x000fc80007ffe0ff */
[----:B--2---:R-:W-:Y:S01]  /*10e0*/  HFMA2.MMA R5, R5, 1, 1, R20 ;  /* 0x3c003c0005057835 */ /* 0x004fe20000000014 */
        /* <DEDUP_REMOVED lines=61> */
.L_x_120:
        /* <DEDUP_REMOVED lines=8> */
[----:B------:R-:W-:Y:S01]  /*1540*/  IMAD.U32 R8, RZ, RZ, UR7 ;  /* 0x00000007ff087e24 */ /* 0x000fe2000f8e00ff */
[----:B--2---:R-:W-:Y:S01]  /*1550*/  MOV R10, R4 ;  /* 0x00000004000a7202 */ /* 0x004fe20000000f00 */
[----:B------:R-:W-:Y:S02]  /*1560*/  IMAD.U32 R9, RZ, RZ, UR4 ;  /* 0x00000004ff097e24 */ /* 0x000fe4000f8e00ff */
[----:B------:R-:W-:Y:S02]  /*1570*/  IMAD.MOV.U32 R11, RZ, RZ, R5 ;  /* 0x000000ffff0b7224 */ /* 0x000fe400078e0005 */
[C---:B------:R-:W-:Y:S01]  /*1580*/  IMAD.WIDE R8, R2.reuse, 0x4, R8 ;  /* 0x0000000402087825 */ /* 0x040fe200078e0208 */
[----:B------:R-:W-:-:S04]  /*1590*/  IADD3 R2, R2, -0x400, RZ ;  /* 0xfffffc0002027810 */ /* 0x000fc80007ffe0ff */
.L_x_123:
        /* <DEDUP_REMOVED lines=69> */
.L_x_122:
[----:B------:R-:W-:Y:S01]  /*19f0*/  USHF.L.U32 UR7, UR4, 0x1, URZ ;  /* 0x0000000104077899 */ /* 0x000fe2000800063f */
[----:B------:R-:W-:Y:S01]  /*1a00*/  IMAD.MOV.U32 R5, RZ, RZ, 0x4 ;  /* 0x00000004ff057424 */ /* 0x000fe200078e00ff */
[----:B------:R-:W-:Y:S01]  /*1a10*/  USHF.L.U64.HI UR4, UR4, 0x1, UR6 ;  /* 0x0000000104047899 */ /* 0x000fe20008010206 */
[----:B----4-:R-:W-:Y:S02]  /*1a20*/  IMAD.MOV.U32 R14, RZ, RZ, RZ ;  /* 0x000000ffff0e7224 */ /* 0x010fe400078e00ff */
[----:B------:R-:W-:-:S03]  /*1a30*/  IMAD.WIDE R4, R2, R5, c[0x0][0x168] ;  /* 0x00005a0002047625 */ /* 0x000fc600078e0205 */
[----:B------:R-:W-:Y:S01]  /*1a40*/  MOV R9, UR4 ;  /* 0x0000000400097c02 */ /* 0x000fe20008000f00 */
[----:B------:R-:W-:Y:S02]  /*1a50*/  IMAD.U32 R8, RZ, RZ, UR7 ;  /* 0x00000007ff087e24 */ /* 0x000fe4000f8e00ff */
[----:B--2---:R-:W-:Y:S02]  /*1a60*/  IMAD.MOV.U32 R10, RZ, RZ, R4 ;  /* 0x000000ffff0a7224 */ /* 0x004fe400078e0004 */
[C---:B------:R-:W-:Y:S01]  /*1a70*/  IMAD.WIDE R8, R2.reuse, 0x4, R8 ;  /* 0x0000000402087825 */ /* 0x040fe200078e0208 */
[----:B------:R-:W-:-:S03]  /*1a80*/  IADD3 R2, R2, -0x400, RZ ;  /* 0xfffffc0002027810 */ /* 0x000fc60007ffe0ff */
[----:B------:R-:W-:Y:S02]  /*1a90*/  IMAD.MOV.U32 R11, RZ, RZ, R5 ;  /* 0x000000ffff0b7224 */ /* 0x000fe400078e0005 */
.L_x_124:
[----:B------:R-:W-:-:S04]  /*1aa0*/  IADD3 R4, R2, 0x400, RZ ;  /* 0x0000040002047810 */ /* 0x000fc80007ffe0ff */
[----:B------:R-:W-:-:S13]  /*1ab0*/  ISETP.GE.AND P0, PT, R4, UR5, PT ;  /* 0x0000000504007c0c */ /* 0x000fda000bf06270 */
[----:B0-----:R-:W-:Y:S05]  /*1ac0*/  @P0 EXIT ;  /* 0x000000000000094d */ /* 0x001fea0003800000 */
[----:B---3--:R-:W2:Y:S04]  /*1ad0*/  LDG.E.CONSTANT R12, [R10.64] ;  /* 0x0000000a0a0c7981 */ /* 0x008ea8000c1e9900 */
[----:B------:R-:W3:Y:S01]  /*1ae0*/  LDL.128 R4, [R0] ;  /* 0x0000000000047983 */ /* 0x000ee20000100c00 */
[----:B------:R-:W-:Y:S01]  /*1af0*/  IADD3 R15, R2, 0x800, RZ ;  /* 0x00000800020f7810 */ /* 0x000fe20007ffe0ff */
[--C-:B--2---:R-:W-:Y:S02]  /*1b00*/  HADD2.F32 R13, -RZ, R12.reuse.H0_H0 ;  /* 0x2000000cff0d7230 */ /* 0x104fe40000004100 */
[----:B------:R-:W-:-:S03]  /*1b10*/  HADD2.F32 R12, -RZ, R12.H1_H1 ;  /* 0x3000000cff0c7230 */ /* 0x000fc60000004100 */
[----:B---3--:R-:W-:Y:S02]  /*1b20*/  FMUL.FTZ R4, R4, R13 ;  /* 0x0000000d04047220 */ /* 0x008fe40000410000 */
[----:B------:R-:W-:Y:S01]  /*1b30*/  FMUL.FTZ R16, R5, R12 ;  /* 0x0000000c05107220 */ /* 0x000fe20000410000 */
[----:B------:R-:W-:Y:S01]  /*1b40*/  IADD3 R12, P0, R8, UR14, RZ ;  /* 0x0000000e080c7c10 */ /* 0x000fe2000ff1e0ff */
        /* <DEDUP_REMOVED lines=50> */
.L_x_125:
        /* <DEDUP_REMOVED lines=9> */
.L_x_214:


//--------------------- .text._Z17layer_norm_kernelILi7EEvPK6__halfS2_S2_PS0_ffiib --------------------------
	.section	.text._Z17layer_norm_kernelILi7EEvPK6__halfS2_S2_PS0_ffiib,"ax",@progbits
	.sectioninfo	@"SHI_REGISTERS=31"
	.align	128
        .global         _Z17layer_norm_kernelILi7EEvPK6__halfS2_S2_PS0_ffiib
        .type           _Z17layer_norm_kernelILi7EEvPK6__halfS2_S2_PS0_ffiib,@function
        .size           _Z17layer_norm_kernelILi7EEvPK6__halfS2_S2_PS0_ffiib,(.L_x_215 - _Z17layer_norm_kernelILi7EEvPK6__halfS2_S2_PS0_ffiib)
        .other          _Z17layer_norm_kernelILi7EEvPK6__halfS2_S2_PS0_ffiib,@"STO_CUDA_ENTRY STV_DEFAULT"
_Z17layer_norm_kernelILi7EEvPK6__halfS2_S2_PS0_ffiib:
.text._Z17layer_norm_kernelILi7EEvPK6__halfS2_S2_PS0_ffiib:
        /* <DEDUP_REMOVED lines=10> */
[----:B------:R-:W-:Y:S01]  /*00a0*/  IMAD.MOV.U32 R4, RZ, RZ, c[0x0][0x17c] ;  /* 0x00005f00ff047624 */ /* 0x000fe200078e00ff */
[----:B------:R-:W-:Y:S01]  /*00b0*/  MOV R3, c[0x0][0x16c] ;  /* 0x00005b0000037a02 */ /* 0x000fe20000000f00 */
[----:B------:R-:W-:-:S02]  /*00c0*/  IMAD.MOV.U32 R2, RZ, RZ, c[0x0][0x168] ;  /* 0x00005a00ff027624 */ /* 0x000fc400078e00ff */
        /* <DEDUP_REMOVED lines=90> */
[----:B------:R-:W-:-:S02]  /*0670*/  @!P0 FMNMX.FTZ R16, R26, -65504, !PT ;  /* 0xc77fe0001a108809 */ /* 0x000fc40007810000 */
        /* <DEDUP_REMOVED lines=9> */
.L_x_127:
[----:B0-----:R-:W-:Y:S05]  /*0710*/  BSYNC B0 ;  /* 0x0000000000007941 */ /* 0x001fea0003800000 */
.L_x_126:
[----:B------:R-:W-:Y:S01]  /*0720*/  HFMA2.MMA R7, -RZ, RZ, 0, 1.9073486328125e-06 ;  /* 0x00000020ff077435 */ /* 0x000fe200000001ff */
[----:B------:R-:W-:-:S05]  /*0730*/  IMAD.MOV.U32 R22, RZ, RZ, 0x20 ;  /* 0x00000020ff167424 */ /* 0x000fca00078e00ff */
.L_x_128:
        /* <DEDUP_REMOVED lines=14> */
.L_x_129:
        /* <DEDUP_REMOVED lines=8> */
[----:B------:R-:W-:Y:S01]  /*08a0*/  MOV R25, RZ ;  /* 0x000000ff00197202 */ /* 0x000fe20000000f00 */
        /* <DEDUP_REMOVED lines=53> */
.L_x_131:
[----:B------:R-:W-:Y:S05]  /*0c00*/  BSYNC B0 ;  /* 0x0000000000007941 */ /* 0x000fea0003800000 */
.L_x_130:
[----:B0-----:R-:W-:-:S05]  /*0c10*/  IMAD.MOV.U32 R8, RZ, RZ, 0x20 ;  /* 0x00000020ff087424 */ /* 0x001fca00078e00ff */
.L_x_132:
        /* <DEDUP_REMOVED lines=11> */
.L_x_133:
        /* <DEDUP_REMOVED lines=21> */
[----:B---3--:R-:W-:Y:S01]  /*0e20*/  IADD3 R18, R6, 0xc00, RZ ;  /* 0x00000c0006127810 */ /* 0x008fe20007ffe0ff */
[----:B------:R-:W-:Y:S02]  /*0e30*/  IMAD.MOV.U32 R19, RZ, RZ, c[0x0][0x170] ;  /* 0x00005c00ff137624 */ /* 0x000fe400078e00ff */
[----:B------:R-:W-:-:S02]  /*0e40*/  IMAD.MOV.U32 R20, RZ, RZ, c[0x0][0x174] ;  /* 0x00005d00ff147624 */ /* 0x000fc400078e00ff */
[----:B------:R-:W-:Y:S02]  /*0e50*/  IMAD.MOV.U32 R21, RZ, RZ, 0x3 ;  /* 0x00000003ff157424 */ /* 0x000fe400078e00ff */
.L_x_135:
[----:B0-----:R-:W-:Y:S01]  /*0e60*/  IMAD.WIDE R12, R6, 0x4, R2 ;  /* 0x00000004060c7825 */ /* 0x001fe200078e0202 */
[----:B------:R-:W3:Y:S04]  /*0e70*/  LDL.64 R16, [R0] ;  /* 0x0000000000107983 */ /* 0x000ee80000100a00 */
[----:B------:R-:W4:Y:S01]  /*0e80*/  LDG.E.CONSTANT R24, [R12.64] ;  /* 0x000000080c187981 */ /* 0x000f22000c1e9900 */
[----:B--2---:R-:W-:Y:S01]  /*0e90*/  MOV R14, R19 ;  /* 0x00000013000e7202 */ /* 0x004fe20000000f00 */
[----:B------:R-:W-:-:S04]  /*0ea0*/  IMAD.MOV.U32 R15, RZ, RZ, R20 ;  /* 0x000000ffff0f7224 */ /* 0x000fc800078e0014 */
[----:B------:R-:W-:Y:S01]  /*0eb0*/  IMAD.WIDE R14, R6, 0x4, R14 ;  /* 0x00000004060e7825 */ /* 0x000fe200078e020e */
        /* <DEDUP_REMOVED lines=36> */
[----:B------:R-:W4:Y:S04]  /*1100*/  LDG.E.CONSTANT R23, [R14.64+0x2000] ;  /* 0x002000080e177981 */ /* 0x000f28000c1e9900 */
[----:B0-----:R-:W5:Y:S01]  /*1110*/  @P0 LDG.E R22, [R10.64+0x2000] ;  /* 0x002000080a160981 */ /* 0x001f62000c1e1900 */
        /* <DEDUP_REMOVED lines=41> */
.L_x_134:
        /* <DEDUP_REMOVED lines=11> */
[----:B--2---:R-:W-:Y:S01]  /*1460*/  HFMA2.MMA R14, -RZ, RZ, 0, 1.78813934326171875e-07 ;  /* 0x00000003ff0e7435 */ /* 0x004fe200000001ff */
[----:B------:R-:W-:Y:S02]  /*1470*/  IADD3 R6, R6, 0xc00, RZ ;  /* 0x00000c0006067810 */ /* 0x000fe40007ffe0ff */
.L_x_137:
[----:B------:R-:W2:Y:S04]  /*1480*/  LDG.E.CONSTANT R15, [R8.64] ;  /* 0x00000008080f7981 */ /* 0x000ea8000c1e9900 */
[----:B0-----:R-:W4:Y:S01]  /*1490*/  LDL.64 R12, [R0] ;  /* 0x00000000000c7983 */ /* 0x001f220000100a00 */
[----:B------:R-:W-:-:S05]  /*14a0*/  IADD3 R10, P0, R2, R5, RZ ;  /* 0x00000005020a7210 */ /* 0x000fca0007f1e0ff */
[----:B------:R-:W-:-:S05]  /*14b0*/  IMAD.X R11, R3, 0x1, R4, P0 ;  /* 0x00000001030b7824 */ /* 0x000fca00000e0604 */
[----:B---3--:R-:W3:Y:S01]  /*14c0*/  LDG.E R18, [R10.64] ;  /* 0x000000080a127981 */ /* 0x008ee2000c1e1900 */
[--C-:B--2---:R-:W-:Y:S02]  /*14d0*/  HADD2.F32 R17, -RZ, R15.reuse.H0_H0 ;  /* 0x2000000fff117230 */ /* 0x104fe40000004100 */
[----:B------:R-:W-:Y:S01]  /*14e0*/  HADD2.F32 R16, -RZ, R15.H1_H1 ;  /* 0x3000000fff107230 */ /* 0x000fe20000004100 */
[----:B------:R-:W-:Y:S02]  /*14f0*/  IADD3 R15, R6, -0x800, RZ ;  /* 0xfffff800060f7810 */ /* 0x000fe40007ffe0ff */
[----:B----4-:R-:W-:Y:S02]  /*1500*/  FMUL.FTZ R12, R12, R17 ;  /* 0x000000110c0c7220 */ /* 0x010fe40000410000 */
[----:B------:R-:W-:Y:S01]  /*1510*/  FMUL.FTZ R16, R13, R16 ;  /* 0x000000100d107220 */ /* 0x000fe20000410000 */
[----:B------:R-:W-:Y:S01]  /*1520*/  ISETP.GE.AND P0, PT, R15, UR5, PT ;  /* 0x000000050f007c0c */ /* 0x000fe2000bf06270 */
[----:B0-----:R-:W-:-:S02]  /*1530*/  FMUL.FTZ R12, R7, R12 ;  /* 0x0000000c070c7220 */ /* 0x001fc40000410000 */
[----:B------:R-:W-:-:S05]  /*1540*/  FMUL.FTZ R13, R7, R16 ;  /* 0x00000010070d7220 */ /* 0x000fca0000410000 */
[----:B------:R-:W-:-:S06]  /*1550*/  F2FP.PACK_AB R13, R13, R12 ;  /* 0x0000000c0d0d723e */ /* 0x000fcc00000000ff */
[----:B---3--:R-:W-:-:S07]  /*1560*/  HFMA2.MMA R13, R13, 1, 1, R18 ;  /* 0x3c003c000d0d7835 */ /* 0x008fce0000000012 */
[----:B------:R0:W-:Y:S01]  /*1570*/  STG.E [R10.64], R13 ;  /* 0x0000000d0a007986 */ /* 0x0001e2000c101908 */
[----:B------:R-:W-:Y:S05]  /*1580*/  @P0 EXIT ;  /* 0x000000000000094d */ /* 0x000fea0003800000 */
[----:B------:R-:W2:Y:S04]  /*1590*/  LDG.E.CONSTANT R15, [R8.64+0x1000] ;  /* 0x00100008080f7981 */ /* 0x000ea8000c1e9900 */
[----:B0-----:R-:W3:Y:S04]  /*15a0*/  LDL.64 R12, [R0+0x8] ;  /* 0x00000800000c7983 */ /* 0x001ee80000100a00 */
[----:B------:R-:W4:Y:S01]  /*15b0*/  LDG.E R18, [R10.64+0x1000] ;  /* 0x001000080a127981 */ /* 0x000f22000c1e1900 */
[----:B--2---:R-:W-:-:S02]  /*15c0*/  HADD2.F32 R17, -RZ, R15.H0_H0 ;  /* 0x2000000fff117230 */ /* 0x004fc40000004100 */
[----:B------:R-:W-:Y:S01]  /*15d0*/  HADD2.F32 R16, -RZ, R15.H1_H1 ;  /* 0x3000000fff107230 */ /* 0x000fe20000004100 */
[----:B------:R-:W-:Y:S02]  /*15e0*/  IADD3 R15, R6, -0x400, RZ ;  /* 0xfffffc00060f7810 */ /* 0x000fe40007ffe0ff */
[----:B---3--:R-:W-:Y:S02]  /*15f0*/  FMUL.FTZ R12, R12, R17 ;  /* 0x000000110c0c7220 */ /* 0x008fe40000410000 */
[----:B------:R-:W-:Y:S01]  /*1600*/  FMUL.FTZ R16, R13, R16 ;  /* 0x000000100d107220 */ /* 0x000fe20000410000 */
[----:B------:R-:W-:Y:S01]  /*1610*/  ISETP.GE.AND P0, PT, R15, UR5, PT ;  /* 0x000000050f007c0c */ /* 0x000fe2000bf06270 */
[C---:B------:R-:W-:Y:S02]  /*1620*/  FMUL.FTZ R12, R7.reuse, R12 ;  /* 0x0000000c070c7220 */ /* 0x040fe40000410000 */
[----:B------:R-:W-:-:S05]  /*1630*/  FMUL.FTZ R13, R7, R16 ;  /* 0x00000010070d7220 */ /* 0x000fca0000410000 */
[----:B------:R-:W-:-:S06]  /*1640*/  F2FP.PACK_AB R13, R13, R12 ;  /* 0x0000000c0d0d723e */ /* 0x000fcc00000000ff */
[----:B----4-:R-:W-:-:S07]  /*1650*/  HFMA2.MMA R13, R13, 1, 1, R18 ;  /* 0x3c003c000d0d7835 */ /* 0x010fce0000000012 */
[----:B------:R0:W-:Y:S01]  /*1660*/  STG.E [R10.64+0x1000], R13 ;  /* 0x0010000d0a007986 */ /* 0x0001e2000c101908 */
[----:B------:R-:W-:Y:S05]  /*1670*/  @P0 EXIT ;  /* 0x000000000000094d */ /* 0x000fea0003800000 */
[----:B------:R-:W2:Y:S04]  /*1680*/  LDG.E.CONSTANT R15, [R8.64+0x2000] ;  /* 0x00200008080f7981 */ /* 0x000ea8000c1e9900 */
[----:B0-----:R-:W3:Y:S04]  /*1690*/  LDL.64 R12, [R0+0x10] ;  /* 0x00001000000c7983 */ /* 0x001ee80000100a00 */
        /* <DEDUP_REMOVED lines=14> */
[----:B------:R1:W2:Y:S04]  /*1780*/  LDG.E.CONSTANT R15, [R8.64+0x3000] ;  /* 0x00300008080f7981 */ /* 0x0002a8000c1e9900 */
[----:B0-----:R0:W3:Y:S04]  /*1790*/  LDL.64 R12, [R0+0x18] ;  /* 0x00001800000c7983 */ /* 0x0010e80000100a00 */
[----:B------:R-:W4:Y:S01]  /*17a0*/  LDG.E R18, [R10.64+0x3000] ;  /* 0x003000080a127981 */ /* 0x000f22000c1e1900 */
[----:B------:R-:W-:Y:S02]  /*17b0*/  IADD3 R5, P1, R5, 0x4000, RZ ;  /* 0x0000400005057810 */ /* 0x000fe40007f3e0ff */
[----:B-1----:R-:W-:-:S02]  /*17c0*/  IADD3 R8, P2, R8, 0x4000, RZ ;  /* 0x0000400008087810 */ /* 0x002fc40007f5e0ff */
[----:B------:R-:W-:Y:S01]  /*17d0*/  IADD3 R14, R14, 0x4, RZ ;  /* 0x000000040e0e7810 */ /* 0x000fe20007ffe0ff */
[----:B------:R-:W-:Y:S01]  /*17e0*/  IMAD.X R4, RZ, RZ, R4, P1 ;  /* 0x000000ffff047224 */ /* 0x000fe200008e0604 */
[----:B0-----:R-:W-:Y:S01]  /*17f0*/  IADD3 R0, R0, 0x20, RZ ;  /* 0x0000002000007810 */ /* 0x001fe20007ffe0ff */
        /* <DEDUP_REMOVED lines=15> */
.L_x_136:
        /* <DEDUP_REMOVED lines=10> */
.L_x_138:
[----:B------:R-:W4:Y:S04]  /*1990*/  LDG.E.CONSTANT R10, [R8.64] ;  /* 0x00000008080a7981 */ /* 0x000f28000c1e9900 */
[----:B--2---:R-:W2:Y:S01]  /*19a0*/  LDL.64 R14, [R0] ;  /* 0x00000000000e7983 */ /* 0x004ea20000100a00 */
[--C-:B----4-:R-:W-:Y:S02]  /*19b0*/  HADD2.F32 R11, -RZ, R10.reuse.H0_H0 ;  /* 0x2000000aff0b7230 */ /* 0x110fe40000004100 */
[----:B------:R-:W-:-:S03]  /*19c0*/  HADD2.F32 R10, -RZ, R10.H1_H1 ;  /* 0x3000000aff0a7230 */ /* 0x000fc60000004100 */
[----:B--2---:R-:W-:Y:S01]  /*19d0*/  FMUL.FTZ R14, R14, R11 ;  /* 0x0000000b0e0e7220 */ /* 0x004fe20000410000 */
[----:B------:R-:W-:Y:S01]  /*19e0*/  IADD3 R11, R6, -0x800, RZ ;  /* 0xfffff800060b7810 */ /* 0x000fe20007ffe0ff */
[----:B---3--:R-:W-:Y:S01]  /*19f0*/  FMUL.FTZ R16, R15, R10 ;  /* 0x0000000a0f107220 */ /* 0x008fe20000410000 */
[----:B------:R-:W-:Y:S01]  /*1a00*/  IADD3 R10, P1, R2, R5, RZ ;  /* 0x00000005020a7210 */ /* 0x000fe20007f3e0ff */
[----:B0-----:R-:W-:Y:S01]  /*1a10*/  FMUL.FTZ R14, R7, R14 ;  /* 0x0000000e070e7220 */ /* 0x001fe20000410000 */
[----:B------:R-:W-:Y:S01]  /*1a20*/  ISETP.GE.AND P0, PT, R11, UR5, PT ;  /* 0x000000050b007c0c */ /* 0x000fe2000bf06270 */
[----:B------:R-:W-:Y:S01]  /*1a30*/  FMUL.FTZ R13, R7, R16 ;  /* 0x00000010070d7220 */ /* 0x000fe20000410000 */
[----:B------:R-:W-:-:S04]  /*1a40*/  IADD3.X R11, R3, R4, RZ, P1, !PT ;  /* 0x00000004030b7210 */ /* 0x000fc80000ffe4ff */
        /* <DEDUP_REMOVED lines=36> */
[----:B-1----:R-:W-:-:S03]  /*1c90*/  IADD3 R0, R0, 0x20, RZ ;  /* 0x0000002000007810 */ /* 0x002fc60007ffe0ff */
        /* <DEDUP_REMOVED lines=14> */
.L_x_139:
        /* <DEDUP_REMOVED lines=16> */
.L_x_215:


//--------------------- .text._Z17layer_norm_kernelILi6EEvPK6__halfS2_S2_PS0_ffiib --------------------------
	.section	.text._Z17layer_norm_kernelILi6EEvPK6__halfS2_S2_PS0_ffiib,"ax",@progbits
	.sectioninfo	@"SHI_REGISTERS=30"
	.align	128
        .global         _Z17layer_norm_kernelILi6EEvPK6__halfS2_S2_PS0_ffiib
        .type           _Z17layer_norm_kernelILi6EEvPK6__halfS2_S2_PS0_ffiib,@function
        .size           _Z17layer_norm_kernelILi6EEvPK6__halfS2_S2_PS0_ffiib,(.L_x_216 - _Z17layer_norm_kernelILi6EEvPK6__halfS2_S2_PS0_ffiib)
        .other          _Z17layer_norm_kernelILi6EEvPK6__halfS2_S2_PS0_ffiib,@"STO_CUDA_ENTRY STV_DEFAULT"
_Z17layer_norm_kernelILi6EEvPK6__halfS2_S2_PS0_ffiib:
.text._Z17layer_norm_kernelILi6EEvPK6__halfS2_S2_PS0_ffiib:
        /* <DEDUP_REMOVED lines=24> */
[----:B------:R-:W-:-:S05]  /*0180*/  MOV R21, UR7 ;  /* 0x0000000700157c02 */ /* 0x000fca0008000f00 */
        /* <DEDUP_REMOVED lines=75> */
.L_x_141:
[----:B0-----:R-:W-:Y:S05]  /*0640*/  BSYNC B0 ;  /* 0x0000000000007941 */ /* 0x001fea0003800000 */
.L_x_140:
[----:B------:R-:W-:Y:S02]  /*0650*/  IMAD.MOV.U32 R20, RZ, RZ, 0x20 ;  /* 0x00000020ff147424 */ /* 0x000fe400078e00ff */
[----:B------:R-:W-:-:S05]  /*0660*/  IMAD.MOV.U32 R21, RZ, RZ, 0x20 ;  /* 0x00000020ff157424 */ /* 0x000fca00078e00ff */
.L_x_142:
        /* <DEDUP_REMOVED lines=14> */
.L_x_143:
        /* <DEDUP_REMOVED lines=54> */
.L_x_145:
[----:B------:R-:W-:Y:S05]  /*0ab0*/  BSYNC B0 ;  /* 0x0000000000007941 */ /* 0x000fea0003800000 */
.L_x_144:
[----:B0-----:R-:W-:-:S05]  /*0ac0*/  IMAD.MOV.U32 R4, RZ, RZ, 0x20 ;  /* 0x00000020ff047424 */ /* 0x001fca00078e00ff */
.L_x_146:
[C---:B------:R-:W-:Y:S02]  /*0ad0*/  LEA.HI R5, R4.reuse, R4, RZ, 0x1 ;  /* 0x0000000404057211 */ /* 0x040fe400078f08ff */
[----:B------:R-:W-:Y:S02]  /*0ae0*/  ISETP.GT.AND P2, PT, R4, 0x3, PT ;  /* 0x000000030400780c */ /* 0x000fe40003f44270 */
[----:B------:R-:W-:-:S04]  /*0af0*/  SHF.R.S32.HI R6, RZ, 0x1, R5 ;  /* 0x00000001ff067819 */ /* 0x000fc80000011405 */
[----:B------:R-:W-:Y:S01]  /*0b00*/  MOV R4, R6 ;  /* 0x0000000600047202 */ /* 0x000fe20000000f00 */
[----:B------:R-:W0:Y:S02]  /*0b10*/  SHFL.BFLY PT, R12, R23, R6, 0x1f ;  /* 0x0c001f06170c7589 */ /* 0x000e2400000e0000 */
[----:B0-----:R-:W-:-:S04]  /*0b20*/  FADD.FTZ R23, R12, R23 ;  /* 0x000000170c177221 */ /* 0x001fc80000010000 */
[----:B------:R-:W-:Y:S05]  /*0b30*/  @P2 BRA `(.L_x_146) ;  /* 0xffffff9000002947 */ /* 0x000fea000383ffff */
[----:B------:R0:W-:Y:S01]  /*0b40*/  @!P0 STS [R21], R23 ;  /* 0x0000001715008388 */ /* 0x0001e20000000800 */
[----:B------:R-:W-:Y:S03]  /*0b50*/  WARPSYNC 0xffffffff ;  /* 0xffffffff00007948 */ /* 0x000fe60003800000 */
[----:B------:R-:W-:Y:S06]  /*0b60*/  BAR.SYNC.DEFER_BLOCKING 0x0 ;  /* 0x0000000000007b1d */ /* 0x000fec0000010000 */
[----:B0-----:R-:W1:Y:S02]  /*0b70*/  LDS R11, [R11.X4] ;  /* 0x000000000b0b7984 */ /* 0x001e640000004800 */
.L_x_147:
        /* <DEDUP_REMOVED lines=16> */
[----:B------:R-:W-:Y:S01]  /*0c80*/  MOV R13, UR7 ;  /* 0x00000007000d7c02 */ /* 0x000fe20008000f00 */
        /* <DEDUP_REMOVED lines=8> */
.L_x_149:
[----:B------:R-:W-:Y:S01]  /*0d10*/  IMAD.WIDE R14, R10, 0x4, R2 ;  /* 0x000000040a0e7825 */ /* 0x000fe200078e0202 */
[----:B-1----:R-:W2:Y:S04]  /*0d20*/  LDL.128 R4, [R0] ;  /* 0x0000000000047983 */ /* 0x002ea80000100c00 */
[----:B------:R-:W3:Y:S01]  /*0d30*/  LDG.E.CONSTANT R24, [R14.64] ;  /* 0x000000080e187981 */ /* 0x000ee2000c1e9900 */
[----:B------:R-:W-:Y:S01]  /*0d40*/  MOV R18, R22 ;  /* 0x0000001600127202 */ /* 0x000fe20000000f00 */
[----:B------:R-:W-:-:S04]  /*0d50*/  IMAD.MOV.U32 R19, RZ, RZ, R23 ;  /* 0x000000ffff137224 */ /* 0x000fc800078e0017 */
[----:B------:R-:W-:Y:S01]  /*0d60*/  IMAD.WIDE R18, R10, 0x4, R18 ;  /* 0x000000040a127825 */ /* 0x000fe200078e0212 */
[----:B0-----:R-:W-:-:S04]  /*0d70*/  IADD3 R16, P1, R12, R9, RZ ;  /* 0x000000090c107210 */ /* 0x001fc80007f3e0ff */
        /* <DEDUP_REMOVED lines=61> */
[--C-:B--2---:R-:W-:Y:S02]  /*1150*/  HADD2.F32 R5, -RZ, R14.reuse.H0_H0 ;  /* 0x2000000eff057230 */ /* 0x104fe40000004100 */
        /* <DEDUP_REMOVED lines=14> */
.L_x_148:
        /* <DEDUP_REMOVED lines=14> */
[----:B------:R-:W-:-:S03]  /*1320*/  IMAD.MOV.U32 R16, RZ, RZ, 0x2 ;  /* 0x00000002ff107424 */ /* 0x000fc600078e00ff */
.L_x_151:
[----:B0-----:R-:W2:Y:S04]  /*1330*/  LDG.E.CONSTANT R17, [R12.64] ;  /* 0x000000080c117981 */ /* 0x001ea8000c1e9900 */
[----:B------:R-:W3:Y:S01]  /*1340*/  LDL.128 R4, [R0] ;  /* 0x0000000000047983 */ /* 0x000ee20000100c00 */
[----:B------:R-:W-:-:S04]  /*1350*/  IADD3 R14, P0, R2, R9, RZ ;  /* 0x00000009020e7210 */ /* 0x000fc80007f1e0ff */
[----:B------:R-:W-:-:S05]  /*1360*/  IADD3.X R15, R3, R8, RZ, P0, !PT ;  /* 0x00000008030f7210 */ /* 0x000fca00007fe4ff */
[----:B------:R-:W4:Y:S01]  /*1370*/  LDG.E R20, [R14.64] ;  /* 0x000000080e147981 */ /* 0x000f22000c1e1900 */
[--C-:B--2---:R-:W-:Y:S02]  /*1380*/  HADD2.F32 R19, -RZ, R17.reuse.H0_H0 ;  /* 0x20000011ff137230 */ /* 0x104fe40000004100 */
[----:B------:R-:W-:Y:S01]  /*1390*/  HADD2.F32 R18, -RZ, R17.H1_H1 ;  /* 0x30000011ff127230 */ /* 0x000fe20000004100 */
[----:B------:R-:W-:Y:S02]  /*13a0*/  IADD3 R17, R10, -0x800, RZ ;  /* 0xfffff8000a117810 */ /* 0x000fe40007ffe0ff */
[----:B---3--:R-:W-:Y:S02]  /*13b0*/  FMUL.FTZ R4, R4, R19 ;  /* 0x0000001304047220 */ /* 0x008fe40000410000 */
[----:B------:R-:W-:Y:S01]  /*13c0*/  FMUL.FTZ R18, R5, R18 ;  /* 0x0000001205127220 */ /* 0x000fe20000410000 */
[----:B------:R-:W-:Y:S01]  /*13d0*/  ISETP.GE.AND P0, PT, R17, UR5, PT ;  /* 0x0000000511007c0c */ /* 0x000fe2000bf06270 */
[----:B0-----:R-:W-:-:S02]  /*13e0*/  FMUL.FTZ R4, R11, R4 ;  /* 0x000000040b047220 */ /* 0x001fc40000410000 */
[----:B------:R-:W-:-:S05]  /*13f0*/  FMUL.FTZ R5, R11, R18 ;  /* 0x000000120b057220 */ /* 0x000fca0000410000 */
[----:B------:R-:W-:-:S06]  /*1400*/  F2FP.PACK_AB R5, R5, R4 ;  /* 0x000000040505723e */ /* 0x000fcc00000000ff */
[----:B----4-:R-:W-:-:S07]  /*1410*/  HFMA2.MMA R5, R5, 1, 1, R20 ;  /* 0x3c003c0005057835 */ /* 0x010fce0000000014 */
        /* <DEDUP_REMOVED lines=54> */
.L_x_150:
[----:B------:R-:W-:Y:S01]  /*1780*/  USHF.L.U32 UR7, UR4, 0x1, URZ ;  /* 0x0000000104077899 */ /* 0x000fe2000800063f */
[----:B------:R-:W-:Y:S01]  /*1790*/  IMAD.MOV.U32 R5, RZ, RZ, 0x4 ;  /* 0x00000004ff057424 */ /* 0x000fe200078e00ff */
[----:B------:R-:W-:-:S03]  /*17a0*/  USHF.L.U64.HI UR6, UR4, 0x1, UR10 ;  /* 0x0000000104067899 */ /* 0x000fc6000801020a */
[----:B------:R-:W-:Y:S01]  /*17b0*/  IMAD.WIDE R4, R10, R5, c[0x0][0x168] ;  /* 0x00005a000a047625 */ /* 0x000fe200078e0205 */
[----:B------:R-:W-:-:S03]  /*17c0*/  MOV R2, UR7 ;  /* 0x0000000700027c02 */ /* 0x000fc60008000f00 */
[----:B------:R-:W-:-:S04]  /*17d0*/  IMAD.U32 R3, RZ, RZ, UR6 ;  /* 0x00000006ff037e24 */ /* 0x000fc8000f8e00ff */
[----:B------:R-:W-:Y:S01]  /*17e0*/  IMAD.WIDE R2, R10, 0x4, R2 ;  /* 0x000000040a027825 */ /* 0x000fe200078e0202 */
[----:B------:R-:W-:Y:S06]  /*17f0*/  @P1 EXIT ;  /* 0x000000000000194d */ /* 0x000fec0003800000 */
[----:B------:R-:W-:Y:S01]  /*1800*/  IMAD.MOV.U32 R12, RZ, RZ, R4 ;  /* 0x000000ffff0c7224 */ /* 0x000fe200078e0004 */
[----:B------:R-:W-:Y:S01]  /*1810*/  MOV R13, R5 ;  /* 0x00000005000d7202 */ /* 0x000fe20000000f00 */
[----:B------:R-:W-:Y:S01]  /*1820*/  IMAD.MOV.U32 R16, RZ, RZ, 0x2 ;  /* 0x00000002ff107424 */ /* 0x000fe200078e00ff */
[----:B------:R-:W-:-:S03]  /*1830*/  IADD3 R10, R10, 0xc00, RZ ;  /* 0x00000c000a0a7810 */ /* 0x000fc60007ffe0ff */
.L_x_152:
[----:B0-----:R-:W2:Y:S04]  /*1840*/  LDG.E.CONSTANT R14, [R12.64] ;  /* 0x000000080c0e7981 */ /* 0x001ea8000c1e9900 */
[----:B------:R-:W3:Y:S01]  /*1850*/  LDL.128 R4, [R0] ;  /* 0x0000000000047983 */ /* 0x000ee20000100c00 */
[--C-:B--2---:R-:W-:Y:S02]  /*1860*/  HADD2.F32 R15, -RZ, R14.reuse.H0_H0 ;  /* 0x2000000eff0f7230 */ /* 0x104fe40000004100 */
[----:B------:R-:W-:-:S03]  /*1870*/  HADD2.F32 R14, -RZ, R14.H1_H1 ;  /* 0x3000000eff0e7230 */ /* 0x000fc60000004100 */
[----:B---3--:R-:W-:Y:S01]  /*1880*/  FMUL.FTZ R4, R4, R15 ;  /* 0x0000000f04047220 */ /* 0x008fe20000410000 */
[----:B------:R-:W-:Y:S01]  /*1890*/  IADD3 R15, R10, -0x800, RZ ;  /* 0xfffff8000a0f7810 */ /* 0x000fe20007ffe0ff */
[----:B------:R-:W-:Y:S01]  /*18a0*/  FMUL.FTZ R18, R5, R14 ;  /* 0x0000000e05127220 */ /* 0x000fe20000410000 */
        /* <DEDUP_REMOVED lines=39> */
[----:B-1----:R-:W-:-:S04]  /*1b20*/  IADD3 R12, P2, R12, 0x4000, RZ ;  /* 0x000040000c0c7810 */ /* 0x002fc80007f5e0ff */
[----:B------:R-:W-:Y:S01]  /*1b30*/  IADD3.X R13, RZ, R13, RZ, P2, !PT ;  /* 0x0000000dff0d7210 */ /* 0x000fe200017fe4ff */
        /* <DEDUP_REMOVED lines=13> */
.L_x_153:
        /* <DEDUP_REMOVED lines=15> */
.L_x_216:


//--------------------- .text._Z17layer_norm_kernelILi5EEvPK6__halfS2_S2_PS0_ffiib --------------------------
	.section	.text._Z17layer_norm_kernelILi5EEvPK6__halfS2_S2_PS0_ffiib,"ax",@progbits
	.sectioninfo	@"SHI_REGISTERS=28"
	.align	128
        .global         _Z17layer_norm_kernelILi5EEvPK6__halfS2_S2_PS0_ffiib
        .type           _Z17layer_norm_kernelILi5EEvPK6__halfS2_S2_PS0_ffiib,@function
        .size           _Z17layer_norm_kernelILi5EEvPK6__halfS2_S2_PS0_ffiib,(.L_x_217 - _Z17layer_norm_kernelILi5EEvPK6__halfS2_S2_PS0_ffiib)
        .other          _Z17layer_norm_kernelILi5EEvPK6__halfS2_S2_PS0_ffiib,@"STO_CUDA_ENTRY STV_DEFAULT"
_Z17layer_norm_kernelILi5EEvPK6__halfS2_S2_PS0_ffiib:
.text._Z17layer_norm_kernelILi5EEvPK6__halfS2_S2_PS0_ffiib:
        /* <DEDUP_REMOVED lines=87> */
.L_x_155:
[----:B0-----:R-:W-:Y:S05]  /*0570*/  BSYNC B0 ;  /* 0x0000000000007941 */ /* 0x001fea0003800000 */
.L_x_154:
[----:B------:R-:W-:Y:S02]  /*0580*/  IMAD.MOV.U32 R19, RZ, RZ, 0x20 ;  /* 0x00000020ff137424 */ /* 0x000fe400078e00ff */
[----:B------:R-:W-:-:S05]  /*0590*/  IMAD.MOV.U32 R18, RZ, RZ, 0x20 ;  /* 0x00000020ff127424 */ /* 0x000fca00078e00ff */
.L_x_156:
        /* <DEDUP_REMOVED lines=14> */
.L_x_157:
        /* <DEDUP_REMOVED lines=46> */
.L_x_159:
[----:B------:R-:W-:Y:S05]  /*0960*/  BSYNC B0 ;  /* 0x0000000000007941 */ /* 0x000fea0003800000 */
.L_x_158:
[----:B0-----:R-:W-:-:S05]  /*0970*/  IMAD.MOV.U32 R8, RZ, RZ, 0x20 ;  /* 0x00000020ff087424 */ /* 0x001fca00078e00ff */
.L_x_160:
        /* <DEDUP_REMOVED lines=11> */
.L_x_161:
        /* <DEDUP_REMOVED lines=25> */
.L_x_163:
[----:B0-----:R-:W-:Y:S01]  /*0bc0*/  IMAD.WIDE R12, R2, 0x4, R6 ;  /* 0x00000004020c7825 */ /* 0x001fe200078e0206 */
[----:B------:R-:W2:Y:S04]  /*0bd0*/  LDL.64 R16, [R0] ;  /* 0x0000000000107983 */ /* 0x000ea80000100a00 */
[----:B------:R-:W3:Y:S01]  /*0be0*/  LDG.E.CONSTANT R24, [R12.64] ;  /* 0x000000080c187981 */ /* 0x000ee2000c1e9900 */
[----:B------:R-:W-:Y:S01]  /*0bf0*/  MOV R14, R20 ;  /* 0x00000014000e7202 */ /* 0x000fe20000000f00 */
[----:B------:R-:W-:-:S04]  /*0c00*/  IMAD.MOV.U32 R15, RZ, RZ, R21 ;  /* 0x000000ffff0f7224 */ /* 0x000fc800078e0015 */
        /* <DEDUP_REMOVED lines=23> */
[----:B0-----:R-:W5:Y:S01]  /*0d80*/  @P0 LDG.E R23, [R10.64+0x1000] ;  /* 0x001000080a170981 */ /* 0x001f62000c1e1900 */
        /* <DEDUP_REMOVED lines=56> */
.L_x_162:
        /* <DEDUP_REMOVED lines=13> */
.L_x_165:
[----:B------:R-:W2:Y:S04]  /*11e0*/  LDG.E.CONSTANT R15, [R8.64] ;  /* 0x00000008080f7981 */ /* 0x000ea8000c1e9900 */
[----:B0-----:R-:W3:Y:S01]  /*11f0*/  LDL.64 R12, [R0] ;  /* 0x00000000000c7983 */ /* 0x001ee20000100a00 */
[----:B------:R-:W-:-:S05]  /*1200*/  IADD3 R10, P0, R6, R3, RZ ;  /* 0x00000003060a7210 */ /* 0x000fca0007f1e0ff */
        /* <DEDUP_REMOVED lines=17> */
[----:B0-----:R-:W3:Y:S04]  /*1320*/  LDL.64 R12, [R0+0x8] ;  /* 0x00000800000c7983 */ /* 0x001ee80000100a00 */
[----:B------:R-:W4:Y:S01]  /*1330*/  LDG.E R18, [R10.64+0x1000] ;  /* 0x001000080a127981 */ /* 0x000f22000c1e1900 */
[--C-:B--2---:R-:W-:Y:S02]  /*1340*/  HADD2.F32 R17, -RZ, R15.reuse.H0_H0 ;  /* 0x2000000fff117230 */ /* 0x104fe40000004100 */
[----:B------:R-:W-:Y:S01]  /*1350*/  HADD2.F32 R16, -RZ, R15.H1_H1 ;  /* 0x3000000fff107230 */ /* 0x000fe20000004100 */
[----:B------:R-:W-:-:S02]  /*1360*/  IADD3 R15, R2, -0x400, RZ ;  /* 0xfffffc00020f7810 */ /* 0x000fc40007ffe0ff */
        /* <DEDUP_REMOVED lines=24> */
[----:B0-----:R0:W3:Y:S04]  /*14f0*/  LDL.64 R12, [R0+0x18] ;  /* 0x00001800000c7983 */ /* 0x0010e80000100a00 */
[----:B------:R-:W4:Y:S01]  /*1500*/  LDG.E R18, [R10.64+0x3000] ;  /* 0x003000080a127981 */ /* 0x000f22000c1e1900 */
[----:B------:R-:W-:-:S02]  /*1510*/  IADD3 R3, P1, R3, 0x4000, RZ ;  /* 0x0000400003037810 */ /* 0x000fc40007f3e0ff */
[----:B-1----:R-:W-:Y:S02]  /*1520*/  IADD3 R8, P2, R8, 0x4000, RZ ;  /* 0x0000400008087810 */ /* 0x002fe40007f5e0ff */
[----:B------:R-:W-:Y:S02]  /*1530*/  IADD3 R14, R14, 0x4, RZ ;  /* 0x000000040e0e7810 */ /* 0x000fe40007ffe0ff */
[----:B------:R-:W-:Y:S01]  /*1540*/  IADD3.X R4, RZ, R4, RZ, P1, !PT ;  /* 0x00000004ff047210 */ /* 0x000fe20000ffe4ff */
[----:B------:R-:W-:Y:S01]  /*1550*/  IMAD.X R9, RZ, RZ, R9, P2 ;  /* 0x000000ffff097224 */ /* 0x000fe200010e0609 */
[----:B0-----:R-:W-:Y:S01]  /*1560*/  IADD3 R0, R0, 0x20, RZ ;  /* 0x0000002000007810 */ /* 0x001fe20007ffe0ff */
        /* <DEDUP_REMOVED lines=14> */
.L_x_164:
        /* <DEDUP_REMOVED lines=10> */
.L_x_166:
        /* <DEDUP_REMOVED lines=14> */
[----:B0-----:R-:W-:-:S04]  /*17d0*/  IADD3 R13, R2, -0x800, RZ ;  /* 0xfffff800020d7810 */ /* 0x001fc80007ffe0ff */
[----:B------:R-:W-:-:S13]  /*17e0*/  ISETP.GE.AND P0, PT, R13, UR5, PT ;  /* 0x000000050d007c0c */ /* 0x000fda000bf06270 */
[----:B------:R-:W-:Y:S05]  /*17f0*/  @P0 EXIT ;  /* 0x000000000000094d */ /* 0x000fea0003800000 */
[----:B------:R-:W2:Y:S04]  /*1800*/  LDG.E.CONSTANT R13, [R8.64+0x1000] ;  /* 0x00100008080d7981 */ /* 0x000ea8000c1e9900 */
        /* <DEDUP_REMOVED lines=24> */
[----:B0-----:R0:W2:Y:S04]  /*1990*/  LDG.E.CONSTANT R13, [R8.64+0x3000] ;  /* 0x00300008080d7981 */ /* 0x0010a8000c1e9900 */
[----:B------:R1:W3:Y:S01]  /*19a0*/  LDL.64 R14, [R0+0x18] ;  /* 0x00001800000e7983 */ /* 0x0002e20000100a00 */
[----:B------:R-:W-:Y:S02]  /*19b0*/  IADD3 R3, P1, R3, 0x4000, RZ ;  /* 0x0000400003037810 */ /* 0x000fe40007f3e0ff */
[----:B------:R-:W-:Y:S02]  /*19c0*/  IADD3 R12, R12, 0x4, RZ ;  /* 0x000000040c0c7810 */ /* 0x000fe40007ffe0ff */
[----:B0-----:R-:W-:Y:S01]  /*19d0*/  IADD3 R8, P2, R8, 0x4000, RZ ;  /* 0x0000400008087810 */ /* 0x001fe20007f5e0ff */
[----:B------:R-:W-:Y:S01]  /*19e0*/  IMAD.X R4, RZ, RZ, R4, P1 ;  /* 0x000000ffff047224 */ /* 0x000fe200008e0604 */
[----:B-1----:R-:W-:-:S02]  /*19f0*/  IADD3 R0, R0, 0x20, RZ ;  /* 0x0000002000007810 */ /* 0x002fc40007ffe0ff */
[----:B------:R-:W-:Y:S01]  /*1a00*/  IADD3.X R9, RZ, R9, RZ, P2, !PT ;  /* 0x00000009ff097210 */ /* 0x000fe200017fe4ff */
        /* <DEDUP_REMOVED lines=13> */
.L_x_167:
        /* <DEDUP_REMOVED lines=10> */
.L_x_217:


//--------------------- .text._Z17layer_norm_kernelILi4EEvPK6__halfS2_S2_PS0_ffiib --------------------------
	.section	.text._Z17layer_norm_kernelILi4EEvPK6__halfS2_S2_PS0_ffiib,"ax",@progbits
	.sectioninfo	@"SHI_REGISTERS=25"
	.align	128
        .global         _Z17layer_norm_kernelILi4EEvPK6__halfS2_S2_PS0_ffiib
        .type           _Z17layer_norm_kernelILi4EEvPK6__halfS2_S2_PS0_ffiib,@function
        .size           _Z17layer_norm_kernelILi4EEvPK6__halfS2_S2_PS0_ffiib,(.L_x_218 - _Z17layer_norm_kernelILi4EEvPK6__halfS2_S2_PS0_ffiib)
        .other          _Z17layer_norm_kernelILi4EEvPK6__halfS2_S2_PS0_ffiib,@"STO_CUDA_ENTRY STV_DEFAULT"
_Z17layer_norm_kernelILi4EEvPK6__halfS2_S2_PS0_ffiib:
.text._Z17layer_norm_kernelILi4EEvPK6__halfS2_S2_PS0_ffiib:
[----:B------:R-:W-:Y:S02]  /*0000*/  MOV R1, c[0x0][0x28] ;  /* 0x00000a0000017a02 */ /* 0x000fe40000000f00 */
[----:B------:R-:W0:Y:S01]  /*0010*/  S2R R0, SR_TID.X ;  /* 0x0000000000007919 */ /* 0x000e220000002100 */
[----:B------:R-:W1:Y:S01]  /*0020*/  S2UR UR6, SR_CTAID.X ;  /* 0x00000000000679c3 */ /* 0x000e620000002500 */
[----:B------:R-:W-:Y:S01]  /*0030*/  ULDC UR7, c[0x0][0x18c] ;  /* 0x0000630000077ab9 */ /* 0x000fe20000000800 */
[----:B------:R-:W-:Y:S01]  /*0040*/  BSSY B0, `(.L_x_168) ;  /* 0x000003c000007945 */ /* 0x000fe20003800000 */
[----:B------:R-:W-:Y:S01]  /*0050*/  ULEA.HI UR4, UR7, UR7, URZ, 0x1 ;  /* 0x0000000707047291 */ /* 0x000fe2000f8f083f */
[----:B------:R-:W-:Y:S01]  /*0060*/  IMAD.MOV.U32 R9, RZ, RZ, RZ ;  /* 0x000000ffff097224 */ /* 0x000fe200078e00ff */
[----:B------:R-:W-:Y:S02]  /*0070*/  ULDC.64 UR10, c[0x0][0x118] ;  /* 0x00004600000a7ab9 */ /* 0x000fe40000000a00 */
[----:B------:R-:W-:-:S06]  /*0080*/  USHF.R.S32.HI UR5, URZ, 0x1, UR4 ;  /* 0x000000013f057899 */ /* 0x000fcc0008011404 */
        /* <DEDUP_REMOVED lines=11> */
[----:B------:R-:W2:Y:S01]  /*0140*/  LDG.E.CONSTANT R4, [R2.64] ;  /* 0x0000000a02047981 */ /* 0x000ea2000c1e9900 */
[----:B------:R-:W-:-:S04]  /*0150*/  IADD3 R8, R0, 0x400, RZ ;  /* 0x0000040000087810 */ /* 0x000fc80007ffe0ff */
[----:B------:R-:W-:Y:S01]  /*0160*/  ISETP.GE.AND P0, PT, R8, UR5, PT ;  /* 0x0000000508007c0c */ /* 0x000fe2000bf06270 */
[--C-:B--2---:R-:W-:Y:S02]  /*0170*/  HADD2.F32 R5, -RZ, R4.reuse.H0_H0 ;  /* 0x20000004ff057230 */ /* 0x104fe40000004100 */
[----:B------:R-:W-:-:S03]  /*0180*/  HADD2.F32 R4, -RZ, R4.H1_H1 ;  /* 0x30000004ff047230 */ /* 0x000fc60000004100 */
[----:B------:R-:W-:Y:S02]  /*0190*/  FMNMX.FTZ R5, R5, 65504, PT ;  /* 0x477fe00005057809 */ /* 0x000fe40003810000 */
[----:B------:R-:W-:Y:S02]  /*01a0*/  FMNMX.FTZ R7, R4, 65504, PT ;  /* 0x477fe00004077809 */ /* 0x000fe40003810000 */
[----:B------:R-:W-:Y:S02]  /*01b0*/  FMNMX.FTZ R4, R5, -65504, !PT ;  /* 0xc77fe00005047809 */ /* 0x000fe40007810000 */
[----:B------:R-:W-:-:S03]  /*01c0*/  FMNMX.FTZ R5, R7, -65504, !PT ;  /* 0xc77fe00007057809 */ /* 0x000fc60007810000 */
[----:B------:R-:W-:-:S04]  /*01d0*/  FADD.FTZ R8, RZ, R4 ;  /* 0x00000004ff087221 */ /* 0x000fc80000010000 */
[----:B------:R-:W-:Y:S01]  /*01e0*/  FADD.FTZ R9, R5, R8 ;  /* 0x0000000805097221 */ /* 0x000fe20000010000 */
[----:B------:R-:W-:Y:S05]  /*01f0*/  @P0 BRA `(.L_x_169) ;  /* 0x0000020000000947 */ /* 0x000fea0003800000 */
[----:B------:R-:W2:Y:S01]  /*0200*/  LDG.E.CONSTANT R7, [R2.64+0x1000] ;  /* 0x0010000a02077981 */ /* 0x000ea2000c1e9900 */
        /* <DEDUP_REMOVED lines=8> */
[----:B------:R-:W-:-:S04]  /*0290*/  FADD.FTZ R9, R9, R7 ;  /* 0x0000000709097221 */ /* 0x000fc80000010000 */
[----:B------:R-:W-:Y:S01]  /*02a0*/  FADD.FTZ R9, R8, R9 ;  /* 0x0000000908097221 */ /* 0x000fe20000010000 */
[----:B------:R-:W-:Y:S05]  /*02b0*/  @P0 BRA `(.L_x_169) ;  /* 0x0000014000000947 */ /* 0x000fea0003800000 */
[----:B------:R-:W-:-:S04]  /*02c0*/  IADD3 R10, R0, 0xc00, RZ ;  /* 0x00000c00000a7810 */ /* 0x000fc80007ffe0ff */
[----:B------:R-:W-:Y:S02]  /*02d0*/  ISETP.GE.AND P0, PT, R10, UR5, PT ;  /* 0x000000050a007c0c */ /* 0x000fe4000bf06270 */
[----:B------:R-:W2:Y:S11]  /*02e0*/  LDG.E.CONSTANT R10, [R2.64+0x2000] ;  /* 0x0020000a020a7981 */ /* 0x000eb6000c1e9900 */
[----:B------:R-:W3:Y:S01]  /*02f0*/  @!P0 LDG.E.CONSTANT R13, [R2.64+0x3000] ;  /* 0x0030000a020d8981 */ /* 0x000ee2000c1e9900 */
[----:B--2---:R-:W-:-:S02]  /*0300*/  HADD2.F32 R11, -RZ, R10.H0_H0 ;  /* 0x2000000aff0b7230 */ /* 0x004fc40000004100 */
[----:B------:R-:W-:-:S03]  /*0310*/  HADD2.F32 R10, -RZ, R10.H1_H1 ;  /* 0x3000000aff0a7230 */ /* 0x000fc60000004100 */
[----:B------:R-:W-:Y:S02]  /*0320*/  FMNMX.FTZ R11, R11, 65504, PT ;  /* 0x477fe0000b0b7809 */ /* 0x000fe40003810000 */
[----:B------:R-:W-:Y:S02]  /*0330*/  FMNMX.FTZ R12, R10, 65504, PT ;  /* 0x477fe0000a0c7809 */ /* 0x000fe40003810000 */
[----:B------:R-:W-:Y:S01]  /*0340*/  FMNMX.FTZ R10, R11, -65504, !PT ;  /* 0xc77fe0000b0a7809 */ /* 0x000fe20007810000 */
[--C-:B---3--:R-:W-:Y:S01]  /*0350*/  @!P0 HADD2.F32 R14, -RZ, R13.reuse.H0_H0 ;  /* 0x2000000dff0e8230 */ /* 0x108fe20000004100 */
[----:B------:R-:W-:Y:S01]  /*0360*/  FMNMX.FTZ R11, R12, -65504, !PT ;  /* 0xc77fe0000c0b7809 */ /* 0x000fe20007810000 */
[----:B------:R-:W-:Y:S02]  /*0370*/  @!P0 HADD2.F32 R13, -RZ, R13.H1_H1 ;  /* 0x3000000dff0d8230 */ /* 0x000fe40000004100 */
[----:B------:R-:W-:Y:S01]  /*0380*/  FADD.FTZ R12, R9, R10 ;  /* 0x0000000a090c7221 */ /* 0x000fe20000010000 */
[----:B------:R-:W-:-:S02]  /*0390*/  @!P0 FMNMX.FTZ R14, R14, 65504, PT ;  /* 0x477fe0000e0e8809 */ /* 0x000fc40003810000 */
[----:B------:R-:W-:Y:S01]  /*03a0*/  @!P0 FMNMX.FTZ R13, R13, 65504, PT ;  /* 0x477fe0000d0d8809 */ /* 0x000fe20003810000 */
[----:B------:R-:W-:Y:S01]  /*03b0*/  FADD.FTZ R9, R11, R12 ;  /* 0x0000000c0b097221 */ /* 0x000fe20000010000 */
[----:B------:R-:W-:Y:S02]  /*03c0*/  @!P0 FMNMX.FTZ R2, R14, -65504, !PT ;  /* 0xc77fe0000e028809 */ /* 0x000fe40007810000 */
[----:B------:R-:W-:-:S03]  /*03d0*/  @!P0 FMNMX.FTZ R3, R13, -65504, !PT ;  /* 0xc77fe0000d038809 */ /* 0x000fc60007810000 */
[----:B------:R-:W-:-:S04]  /*03e0*/  @!P0 FADD.FTZ R12, R9, R2 ;  /* 0x00000002090c8221 */ /* 0x000fc80000010000 */
[----:B------:R-:W-:Y:S02]  /*03f0*/  @!P0 FADD.FTZ R9, R3, R12 ;  /* 0x0000000c03098221 */ /* 0x000fe40000010000 */
.L_x_169:
[----:B------:R-:W-:Y:S05]  /*0400*/  BSYNC B0 ;  /* 0x0000000000007941 */ /* 0x000fea0003800000 */
.L_x_168:
[----:B------:R-:W-:Y:S01]  /*0410*/  HFMA2.MMA R12, -RZ, RZ, 0, 1.9073486328125e-06 ;  /* 0x00000020ff0c7435 */ /* 0x000fe200000001ff */
[----:B------:R-:W-:-:S05]  /*0420*/  IMAD.MOV.U32 R13, RZ, RZ, 0x20 ;  /* 0x00000020ff0d7424 */ /* 0x000fca00078e00ff */
.L_x_170:
        /* <DEDUP_REMOVED lines=14> */
.L_x_171:
        /* <DEDUP_REMOVED lines=10> */
[----:B------:R-:W-:Y:S01]  /*05b0*/  IADD3 R9, R0, 0x400, RZ ;  /* 0x0000040000097810 */ /* 0x000fe20007ffe0ff */
[C---:B------:R-:W-:Y:S02]  /*05c0*/  FFMA.FTZ R4, -R13.reuse, c[0x0][0x184], R4 ;  /* 0x000061000d047a23 */ /* 0x040fe40000010104 */
[----:B------:R-:W-:Y:S01]  /*05d0*/  FFMA.FTZ R5, -R13, c[0x0][0x184], R5 ;  /* 0x000061000d057a23 */ /* 0x000fe20000010105 */
[----:B------:R-:W-:Y:S01]  /*05e0*/  ISETP.GE.AND P2, PT, R9, UR5, PT ;  /* 0x0000000509007c0c */ /* 0x000fe2000bf46270 */
[----:B------:R-:W-:-:S04]  /*05f0*/  FFMA.FTZ R16, R4, R4, RZ ;  /* 0x0000000404107223 */ /* 0x000fc800000100ff */
[----:B------:R-:W-:-:S08]  /*0600*/  FFMA.FTZ R9, R5, R5, R16 ;  /* 0x0000000505097223 */ /* 0x000fd00000010010 */
[----:B------:R-:W-:Y:S05]  /*0610*/  @P2 BRA `(.L_x_173) ;  /* 0x0000011000002947 */ /* 0x000fea0003800000 */
[----:B------:R-:W-:Y:S01]  /*0620*/  IADD3 R15, R0, 0x800, RZ ;  /* 0x00000800000f7810 */ /* 0x000fe20007ffe0ff */
[C---:B------:R-:W-:Y:S02]  /*0630*/  FFMA.FTZ R7, -R13.reuse, c[0x0][0x184], R7 ;  /* 0x000061000d077a23 */ /* 0x040fe40000010107 */
[----:B------:R-:W-:Y:S01]  /*0640*/  FFMA.FTZ R8, -R13, c[0x0][0x184], R8 ;  /* 0x000061000d087a23 */ /* 0x000fe20000010108 */
[----:B------:R-:W-:Y:S01]  /*0650*/  ISETP.GE.AND P2, PT, R15, UR5, PT ;  /* 0x000000050f007c0c */ /* 0x000fe2000bf46270 */
[----:B------:R-:W-:-:S04]  /*0660*/  FFMA.FTZ R9, R7, R7, R9 ;  /* 0x0000000707097223 */ /* 0x000fc80000010009 */
        /* <DEDUP_REMOVED lines=8> */
[C---:B------:R-:W-:Y:S02]  /*06f0*/  @!P2 FFMA.FTZ R2, -R13.reuse, c[0x0][0x184], R2 ;  /* 0x000061000d02aa23 */ /* 0x040fe40000010102 */
[----:B------:R-:W-:Y:S02]  /*0700*/  @!P2 FFMA.FTZ R3, -R13, c[0x0][0x184], R3 ;  /* 0x000061000d03aa23 */ /* 0x000fe40000010103 */
[----:B------:R-:W-:-:S04]  /*0710*/  @!P2 FFMA.FTZ R16, R2, R2, R9 ;  /* 0x000000020210a223 */ /* 0x000fc80000010009 */
[----:B------:R-:W-:Y:S02]  /*0720*/  @!P2 FFMA.FTZ R9, R3, R3, R16 ;  /* 0x000000030309a223 */ /* 0x000fe40000010010 */
.L_x_173:
[----:B------:R-:W-:Y:S05]  /*0730*/  BSYNC B0 ;  /* 0x0000000000007941 */ /* 0x000fea0003800000 */
.L_x_172:
[----:B------:R-:W-:-:S10]  /*0740*/  HFMA2.MMA R13, -RZ, RZ, 0, 1.9073486328125e-06 ;  /* 0x00000020ff0d7435 */ /* 0x000fd400000001ff */
.L_x_174:
        /* <DEDUP_REMOVED lines=11> */
.L_x_175:
[C---:B------:R-:W-:Y:S02]  /*0800*/  LEA.HI R9, R12.reuse, R12, RZ, 0x1 ;  /* 0x0000000c0c097211 */ /* 0x040fe400078f08ff */
[----:B------:R-:W-:-:S02]  /*0810*/  ISETP.GT.AND P0, PT, R12, 0x3, PT ;  /* 0x000000030c00780c */ /* 0x000fc40003f04270 */
[----:B------:R-:W-:-:S04]  /*0820*/  SHF.R.S32.HI R9, RZ, 0x1, R9 ;  /* 0x00000001ff097819 */ /* 0x000fc80000011409 */
[----:B------:R-:W-:Y:S01]  /*0830*/  MOV R12, R9 ;  /* 0x00000009000c7202 */ /* 0x000fe20000000f00 */
[----:B-1----:R-:W0:Y:S02]  /*0840*/  SHFL.BFLY PT, R13, R6, R9, 0x1f ;  /* 0x0c001f09060d7589 */ /* 0x002e2400000e0000 */
[----:B0-----:R-:W-:-:S04]  /*0850*/  FADD.FTZ R6, R13, R6 ;  /* 0x000000060d067221 */ /* 0x001fc80000010000 */
[----:B------:R-:W-:Y:S05]  /*0860*/  @P0 BRA `(.L_x_175) ;  /* 0xffffff9000000947 */ /* 0x000fea000383ffff */
[----:B------:R-:W-:Y:S01]  /*0870*/  MOV R9, c[0x0][0x184] ;  /* 0x0000610000097a02 */ /* 0x000fe20000000f00 */
[----:B------:R-:W-:Y:S01]  /*0880*/  ULDC.64 UR8, c[0x0][0x178] ;  /* 0x00005e0000087ab9 */ /* 0x000fe20000000a00 */
[----:B------:R-:W-:Y:S01]  /*0890*/  ISETP.NE.U32.AND P0, PT, RZ, c[0x0][0x170], PT ;  /* 0x00005c00ff007a0c */ /* 0x000fe20003f05070 */
[----:B------:R-:W-:Y:S01]  /*08a0*/  ULEA UR7, UP0, UR4, UR8, 0x1 ;  /* 0x0000000804077291 */ /* 0x000fe2000f80083f */
[----:B------:R-:W-:Y:S02]  /*08b0*/  IMAD.MOV.U32 R17, RZ, RZ, 0x4 ;  /* 0x00000004ff117424 */ /* 0x000fe400078e00ff */
[----:B------:R-:W-:Y:S01]  /*08c0*/  FFMA.FTZ R6, R6, R9, c[0x0][0x180] ;  /* 0x0000600006067623 */ /* 0x000fe20000010009 */
[----:B------:R-:W-:Y:S01]  /*08d0*/  ISETP.NE.AND.EX P0, PT, RZ, c[0x0][0x174], PT, P0 ;  /* 0x00005d00ff007a0c */ /* 0x000fe20003f05300 */
[----:B------:R-:W-:Y:S01]  /*08e0*/  ULEA.HI.X UR4, UR4, UR9, UR6, 0x1, UP0 ;  /* 0x0000000904047291 */ /* 0x000fe200080f0c06 */
[----:B------:R-:W-:Y:S01]  /*08f0*/  MOV R14, UR7 ;  /* 0x00000007000e7c02 */ /* 0x000fe20008000f00 */
[----:B------:R-:W-:-:S02]  /*0900*/  IMAD.WIDE R12, R0, R17, c[0x0][0x168] ;  /* 0x00005a00000c7625 */ /* 0x000fc400078e0211 */
[----:B------:R-:W0:Y:S02]  /*0910*/  MUFU.RSQ R6, R6 ;  /* 0x0000000600067308 */ /* 0x000e240000001400 */
[----:B------:R-:W-:-:S05]  /*0920*/  MOV R15, UR4 ;  /* 0x00000004000f7c02 */ /* 0x000fca0008000f00 */
[----:B------:R-:W-:Y:S01]  /*0930*/  IMAD.WIDE R14, R0, 0x4, R14 ;  /* 0x00000004000e7825 */ /* 0x000fe200078e020e */
[----:B------:R-:W-:Y:S05]  /*0940*/  @!P0 BRA `(.L_x_176) ;  /* 0x0000042000008947 */ /* 0x000fea0003800000 */
[----:B------:R-:W-:Y:S05]  /*0950*/  @P1 EXIT ;  /* 0x000000000000194d */ /* 0x000fea0003800000 */
[----:B------:R-:W2:Y:S01]  /*0960*/  LDG.E.CONSTANT R9, [R12.64] ;  /* 0x0000000a0c097981 */ /* 0x000ea2000c1e9900 */
[----:B------:R-:W-:Y:S01]  /*0970*/  ULDC.S8 UR4, c[0x0][0x190] ;  /* 0x0000640000047ab9 */ /* 0x000fe20000000200 */
[----:B------:R-:W-:Y:S01]  /*0980*/  IMAD.WIDE R16, R0, R17, c[0x0][0x170] ;  /* 0x00005c0000107625 */ /* 0x000fe200078e0211 */
[----:B------:R-:W-:-:S04]  /*0990*/  ISETP.NE.AND P0, PT, RZ, UR4, PT ;  /* 0x00000004ff007c0c */ /* 0x000fc8000bf05270 */
[----:B------:R-:W3:Y:S09]  /*09a0*/  LDG.E.CONSTANT R20, [R16.64] ;  /* 0x0000000a10147981 */ /* 0x000ef2000c1e9900 */
[----:B------:R-:W4:Y:S01]  /*09b0*/  @P0 LDG.E R22, [R14.64] ;  /* 0x0000000a0e160981 */ /* 0x000f22000c1e1900 */
[----:B--2---:R-:W-:-:S02]  /*09c0*/  HADD2.F32 R19, -RZ, R9.H0_H0 ;  /* 0x20000009ff137230 */ /* 0x004fc40000004100 */
[----:B------:R-:W-:Y:S01]  /*09d0*/  HADD2.F32 R18, -RZ, R9.H1_H1 ;  /* 0x30000009ff127230 */ /* 0x000fe20000004100 */
[----:B------:R-:W-:Y:S02]  /*09e0*/  IADD3 R9, R0, 0x400, RZ ;  /* 0x0000040000097810 */ /* 0x000fe40007ffe0ff */
[----:B------:R-:W-:Y:S02]  /*09f0*/  FMUL.FTZ R19, R19, R4 ;  /* 0x0000000413137220 */ /* 0x000fe40000410000 */
[----:B------:R-:W-:Y:S01]  /*0a00*/  FMUL.FTZ R5, R18, R5 ;  /* 0x0000000512057220 */ /* 0x000fe20000410000 */
[----:B------:R-:W-:Y:S01]  /*0a10*/  ISETP.GE.AND P1, PT, R9, UR5, PT ;  /* 0x0000000509007c0c */ /* 0x000fe2000bf26270 */
[C---:B0-----:R-:W-:Y:S02]  /*0a20*/  FMUL.FTZ R19, R6.reuse, R19 ;  /* 0x0000001306137220 */ /* 0x041fe40000410000 */
[----:B------:R-:W-:-:S05]  /*0a30*/  FMUL.FTZ R4, R6, R5 ;  /* 0x0000000506047220 */ /* 0x000fca0000410000 */
[----:B------:R-:W-:-:S06]  /*0a40*/  F2FP.PACK_AB R4, R4, R19 ;  /* 0x000000130404723e */ /* 0x000fcc00000000ff */
[----:B---3--:R-:W-:-:S10]  /*0a50*/  HFMA2.MMA R5, R4, 1, 1, R20 ;  /* 0x3c003c0004057835 */ /* 0x008fd40000000014 */
[----:B----4-:R-:W-:-:S05]  /*0a60*/  @P0 HADD2 R5, R5, R22 ;  /* 0x0000001605050230 */ /* 0x010fca0000000000 */
[----:B------:R0:W-:Y:S01]  /*0a70*/  STG.E [R14.64], R5 ;  /* 0x000000050e007986 */ /* 0x0001e2000c10190a */
[----:B------:R-:W-:Y:S05]  /*0a80*/  @P1 EXIT ;  /* 0x000000000000194d */ /* 0x000fea0003800000 */
[----:B------:R-:W2:Y:S04]  /*0a90*/  LDG.E.CONSTANT R4, [R12.64+0x1000] ;  /* 0x0010000a0c047981 */ /* 0x000ea8000c1e9900 */
[----:B------:R-:W3:Y:S04]  /*0aa0*/  LDG.E.CONSTANT R9, [R16.64+0x1000] ;  /* 0x0010000a10097981 */ /* 0x000ee8000c1e9900 */
[----:B------:R-:W4:Y:S01]  /*0ab0*/  @P0 LDG.E R20, [R14.64+0x1000] ;  /* 0x0010000a0e140981 */ /* 0x000f22000c1e1900 */
[----:B--2---:R-:W-:-:S02]  /*0ac0*/  HADD2.F32 R18, -RZ, R4.H0_H0 ;  /* 0x20000004ff127230 */ /* 0x004fc40000004100 */
[----:B0-----:R-:W-:-:S03]  /*0ad0*/  HADD2.F32 R5, -RZ, R4.H1_H1 ;  /* 0x30000004ff057230 */ /* 0x001fc60000004100 */
        /* <DEDUP_REMOVED lines=12> */
[----:B------:R-:W3:Y:S04]  /*0ba0*/  LDG.E.CONSTANT R7, [R16.64+0x2000] ;  /* 0x0020000a10077981 */ /* 0x000ee8000c1e9900 */
[----:B------:R-:W4:Y:S01]  /*0bb0*/  @P0 LDG.E R8, [R14.64+0x2000] ;  /* 0x0020000a0e080981 */ /* 0x000f22000c1e1900 */
[----:B------:R-:W-:-:S04]  /*0bc0*/  IADD3 R0, R0, 0xc00, RZ ;  /* 0x00000c0000007810 */ /* 0x000fc80007ffe0ff */
[----:B------:R-:W-:Y:S01]  /*0bd0*/  ISETP.GE.AND P1, PT, R0, UR5, PT ;  /* 0x0000000500007c0c */ /* 0x000fe2000bf26270 */
[--C-:B--2---:R-:W-:Y:S02]  /*0be0*/  HADD2.F32 R5, -RZ, R4.reuse.H0_H0 ;  /* 0x20000004ff057230 */ /* 0x104fe40000004100 */
        /* <DEDUP_REMOVED lines=10> */
[----:B------:R-:W2:Y:S04]  /*0c90*/  LDG.E.CONSTANT R12, [R12.64+0x3000] ;  /* 0x0030000a0c0c7981 */ /* 0x000ea8000c1e9900 */
[----:B------:R-:W3:Y:S04]  /*0ca0*/  LDG.E.CONSTANT R16, [R16.64+0x3000] ;  /* 0x0030000a10107981 */ /* 0x000ee8000c1e9900 */
[----:B------:R-:W4:Y:S01]  /*0cb0*/  @P0 LDG.E R4, [R14.64+0x3000] ;  /* 0x0030000a0e040981 */ /* 0x000f22000c1e1900 */
[----:B--2---:R-:W-:-:S02]  /*0cc0*/  HADD2.F32 R5, -RZ, R12.H0_H0 ;  /* 0x2000000cff057230 */ /* 0x004fc40000004100 */
        /* <DEDUP_REMOVED lines=8> */
[----:B------:R-:W-:Y:S01]  /*0d50*/  STG.E [R14.64+0x3000], R3 ;  /* 0x003000030e007986 */ /* 0x000fe2000c10190a */
[----:B------:R-:W-:Y:S05]  /*0d60*/  EXIT ;  /* 0x000000000000794d */ /* 0x000fea0003800000 */
.L_x_176:
[----:B------:R-:W-:Y:S02]  /*0d70*/  ULDC.S8 UR4, c[0x0][0x190] ;  /* 0x0000640000047ab9 */ /* 0x000fe40000000200 */
[----:B------:R-:W-:-:S13]  /*0d80*/  ISETP.NE.AND P0, PT, RZ, UR4, PT ;  /* 0x00000004ff007c0c */ /* 0x000fda000bf05270 */
[----:B------:R-:W-:Y:S05]  /*0d90*/  @!P0 BRA `(.L_x_177) ;  /* 0x0000037000008947 */ /* 0x000fea0003800000 */
[----:B------:R-:W-:Y:S05]  /*0da0*/  @P1 EXIT ;  /* 0x000000000000194d */ /* 0x000fea0003800000 */
[----:B------:R-:W2:Y:S04]  /*0db0*/  LDG.E.CONSTANT R16, [R12.64] ;  /* 0x0000000a0c107981 */ /* 0x000ea8000c1e9900 */
[----:B------:R-:W3:Y:S01]  /*0dc0*/  LDG.E R9, [R14.64] ;  /* 0x0000000a0e097981 */ /* 0x000ee2000c1e1900 */
[--C-:B--2---:R-:W-:Y:S02]  /*0dd0*/  HADD2.F32 R17, -RZ, R16.reuse.H0_H0 ;  /* 0x20000010ff117230 */ /* 0x104fe40000004100 */
[----:B------:R-:W-:-:S03]  /*0de0*/  HADD2.F32 R16, -RZ, R16.H1_H1 ;  /* 0x30000010ff107230 */ /* 0x000fc60000004100 */
[----:B------:R-:W-:Y:S02]  /*0df0*/  FMUL.FTZ R17, R17, R4 ;  /* 0x0000000411117220 */ /* 0x000fe40000410000 */
[----:B------:R-:W-:Y:S02]  /*0e00*/  FMUL.FTZ R5, R16, R5 ;  /* 0x0000000510057220 */ /* 0x000fe40000410000 */
[C---:B0-----:R-:W-:Y:S02]  /*0e10*/  FMUL.FTZ R17, R6.reuse, R17 ;  /* 0x0000001106117220 */ /* 0x041fe40000410000 */
[----:B------:R-:W-:Y:S01]  /*0e20*/  FMUL.FTZ R4, R6, R5 ;  /* 0x0000000506047220 */ /* 0x000fe20000410000 */
[----:B------:R-:W-:-:S04]  /*0e30*/  IADD3 R5, R0, 0x400, RZ ;  /* 0x0000040000057810 */ /* 0x000fc80007ffe0ff */
[----:B------:R-:W-:Y:S02]  /*0e40*/  F2FP.PACK_AB R4, R4, R17 ;  /* 0x000000110404723e */ /* 0x000fe400000000ff */
[----:B------:R-:W-:-:S04]  /*0e50*/  ISETP.GE.AND P0, PT, R5, UR5, PT ;  /* 0x0000000505007c0c */ /* 0x000fc8000bf06270 */
[----:B---3--:R-:W-:-:S07]  /*0e60*/  HFMA2.MMA R9, R4, 1, 1, R9 ;  /* 0x3c003c0004097835 */ /* 0x008fce0000000009 */
[----:B------:R0:W-:Y:S02]  /*0e70*/  STG.E [R14.64], R9 ;  /* 0x000000090e007986 */ /* 0x0001e4000c10190a */
[----:B------:R-:W-:Y:S05]  /*0e80*/  @P0 EXIT ;  /* 0x000000000000094d */ /* 0x000fea0003800000 */
[----:B------:R-:W2:Y:S04]  /*0e90*/  LDG.E.CONSTANT R5, [R12.64+0x1000] ;  /* 0x0010000a0c057981 */ /* 0x000ea8000c1e9900 */
[----:B------:R-:W3:Y:S01]  /*0ea0*/  LDG.E R4, [R14.64+0x1000] ;  /* 0x0010000a0e047981 */ /* 0x000ee2000c1e1900 */
[----:B0-----:R-:W-:-:S04]  /*0eb0*/  IADD3 R9, R0, 0x800, RZ ;  /* 0x0000080000097810 */ /* 0x001fc80007ffe0ff */
        /* <DEDUP_REMOVED lines=11> */
[----:B0-----:R-:W2:Y:S04]  /*0f70*/  LDG.E.CONSTANT R5, [R12.64+0x2000] ;  /* 0x0020000a0c057981 */ /* 0x001ea8000c1e9900 */
[----:B------:R-:W3:Y:S01]  /*0f80*/  LDG.E R4, [R14.64+0x2000] ;  /* 0x0020000a0e047981 */ /* 0x000ee2000c1e1900 */
        /* <DEDUP_REMOVED lines=12> */
[----:B------:R-:W2:Y:S04]  /*1050*/  LDG.E.CONSTANT R12, [R12.64+0x3000] ;  /* 0x0030000a0c0c7981 */ /* 0x000ea8000c1e9900 */
[----:B------:R-:W3:Y:S01]  /*1060*/  LDG.E R0, [R14.64+0x3000] ;  /* 0x0030000a0e007981 */ /* 0x000ee2000c1e1900 */
        /* <DEDUP_REMOVED lines=8> */
[----:B------:R-:W-:Y:S01]  /*10f0*/  STG.E [R14.64+0x3000], R3 ;  /* 0x003000030e007986 */ /* 0x000fe2000c10190a */
[----:B------:R-:W-:Y:S05]  /*1100*/  EXIT ;  /* 0x000000000000794d */ /* 0x000fea0003800000 */
.L_x_177:
[----:B------:R-:W-:Y:S05]  /*1110*/  @P1 EXIT ;  /* 0x000000000000194d */ /* 0x000fea0003800000 */
[----:B------:R-:W2:Y:S02]  /*1120*/  LDG.E.CONSTANT R9, [R12.64] ;  /* 0x0000000a0c097981 */ /* 0x000ea4000c1e9900 */
[--C-:B--2---:R-:W-:Y:S02]  /*1130*/  HADD2.F32 R16, -RZ, R9.reuse.H1_H1 ;  /* 0x30000009ff107230 */ /* 0x104fe40000004100 */
[----:B------:R-:W-:-:S03]  /*1140*/  HADD2.F32 R17, -RZ, R9.H0_H0 ;  /* 0x20000009ff117230 */ /* 0x000fc60000004100 */
[----:B------:R-:W-:Y:S01]  /*1150*/  FMUL.FTZ R9, R16, R5 ;  /* 0x0000000510097220 */ /* 0x000fe20000410000 */
[----:B------:R-:W-:Y:S01]  /*1160*/  IADD3 R16, R0, 0x400, RZ ;  /* 0x0000040000107810 */ /* 0x000fe20007ffe0ff */
[----:B------:R-:W-:Y:S02]  /*1170*/  FMUL.FTZ R17, R17, R4 ;  /* 0x0000000411117220 */ /* 0x000fe40000410000 */
[----:B0-----:R-:W-:Y:S01]  /*1180*/  FMUL.FTZ R4, R6, R9 ;  /* 0x0000000906047220 */ /* 0x001fe20000410000 */
[----:B------:R-:W-:Y:S01]  /*1190*/  ISETP.GE.AND P0, PT, R16, UR5, PT ;  /* 0x0000000510007c0c */ /* 0x000fe2000bf06270 */
[----:B------:R-:W-:-:S05]  /*11a0*/  FMUL.FTZ R5, R6, R17 ;  /* 0x0000001106057220 */ /* 0x000fca0000410000 */
[----:B------:R-:W-:-:S05]  /*11b0*/  F2FP.PACK_AB R5, R4, R5 ;  /* 0x000000050405723e */ /* 0x000fca00000000ff */
[----:B------:R0:W-:Y:S02]  /*11c0*/  STG.E [R14.64], R5 ;  /* 0x000000050e007986 */ /* 0x0001e4000c10190a */
[----:B------:R-:W-:Y:S05]  /*11d0*/  @P0 EXIT ;  /* 0x000000000000094d */ /* 0x000fea0003800000 */
[----:B------:R-:W2:Y:S02]  /*11e0*/  LDG.E.CONSTANT R4, [R12.64+0x1000] ;  /* 0x0010000a0c047981 */ /* 0x000ea4000c1e9900 */
[--C-:B0-2---:R-:W-:Y:S02]  /*11f0*/  HADD2.F32 R5, -RZ, R4.reuse.H1_H1 ;  /* 0x30000004ff057230 */ /* 0x105fe40000004100 */
[----:B------:R-:W-:-:S03]  /*1200*/  HADD2.F32 R16, -RZ, R4.H0_H0 ;  /* 0x20000004ff107230 */ /* 0x000fc60000004100 */
[----:B------:R-:W-:Y:S01]  /*1210*/  FMUL.FTZ R9, R5, R8 ;  /* 0x0000000805097220 */ /* 0x000fe20000410000 */
[----:B------:R-:W-:Y:S01]  /*1220*/  IADD3 R8, R0, 0x800, RZ ;  /* 0x0000080000087810 */ /* 0x000fe20007ffe0ff */
[----:B------:R-:W-:Y:S02]  /*1230*/  FMUL.FTZ R7, R16, R7 ;  /* 0x0000000710077220 */ /* 0x000fe40000410000 */
[----:B------:R-:W-:Y:S01]  /*1240*/  FMUL.FTZ R4, R6, R9 ;  /* 0x0000000906047220 */ /* 0x000fe20000410000 */
[----:B------:R-:W-:Y:S01]  /*1250*/  ISETP.GE.AND P0, PT, R8, UR5, PT ;  /* 0x0000000508007c0c */ /* 0x000fe2000bf06270 */
[----:B------:R-:W-:-:S05]  /*1260*/  FMUL.FTZ R5, R6, R7 ;  /* 0x0000000706057220 */ /* 0x000fca0000410000 */
[----:B------:R-:W-:-:S05]  /*1270*/  F2FP.PACK_AB R5, R4, R5 ;  /* 0x000000050405723e */ /* 0x000fca00000000ff */
[----:B------:R0:W-:Y:S02]  /*1280*/  STG.E [R14.64+0x1000], R5 ;  /* 0x001000050e007986 */ /* 0x0001e4000c10190a */
[----:B------:R-:W-:Y:S05]  /*1290*/  @P0 EXIT ;  /* 0x000000000000094d */ /* 0x000fea0003800000 */
[----:B------:R-:W2:Y:S02]  /*12a0*/  LDG.E.CONSTANT R4, [R12.64+0x2000] ;  /* 0x0020000a0c047981 */ /* 0x000ea4000c1e9900 */
[--C-:B0-2---:R-:W-:Y:S02]  /*12b0*/  HADD2.F32 R5, -RZ, R4.reuse.H0_H0 ;  /* 0x20000004ff057230 */ /* 0x105fe40000004100 */
[----:B------:R-:W-:-:S03]  /*12c0*/  HADD2.F32 R4, -RZ, R4.H1_H1 ;  /* 0x30000004ff047230 */ /* 0x000fc60000004100 */
[----:B------:R-:W-:Y:S02]  /*12d0*/  FMUL.FTZ R5, R5, R10 ;  /* 0x0000000a05057220 */ /* 0x000fe40000410000 */
[----:B------:R-:W-:Y:S01]  /*12e0*/  FMUL.FTZ R11, R4, R11 ;  /* 0x0000000b040b7220 */ /* 0x000fe20000410000 */
[----:B------:R-:W-:Y:S01]  /*12f0*/  IADD3 R4, R0, 0xc00, RZ ;  /* 0x00000c0000047810 */ /* 0x000fe20007ffe0ff */
[C---:B------:R-:W-:Y:S02]  /*1300*/  FMUL.FTZ R5, R6.reuse, R5 ;  /* 0x0000000506057220 */ /* 0x040fe40000410000 */
[----:B------:R-:W-:Y:S01]  /*1310*/  FMUL.FTZ R0, R6, R11 ;  /* 0x0000000b06007220 */ /* 0x000fe20000410000 */
[----:B------:R-:W-:-:S04]  /*1320*/  ISETP.GE.AND P0, PT, R4, UR5, PT ;  /* 0x0000000504007c0c */ /* 0x000fc8000bf06270 */
[----:B------:R-:W-:-:S05]  /*1330*/  F2FP.PACK_AB R5, R0, R5 ;  /* 0x000000050005723e */ /* 0x000fca00000000ff */
[----:B------:R0:W-:Y:S04]  /*1340*/  STG.E [R14.64+0x2000], R5 ;  /* 0x002000050e007986 */ /* 0x0001e8000c10190a */
[----:B------:R-:W-:Y:S05]  /*1350*/  @P0 EXIT ;  /* 0x000000000000094d */ /* 0x000fea0003800000 */
[----:B------:R-:W2:Y:S02]  /*1360*/  LDG.E.CONSTANT R12, [R12.64+0x3000] ;  /* 0x0030000a0c0c7981 */ /* 0x000ea4000c1e9900 */
[--C-:B0-2---:R-:W-:Y:S02]  /*1370*/  HADD2.F32 R5, -RZ, R12.reuse.H0_H0 ;  /* 0x2000000cff057230 */ /* 0x105fe40000004100 */
[----:B------:R-:W-:-:S03]  /*1380*/  HADD2.F32 R0, -RZ, R12.H1_H1 ;  /* 0x3000000cff007230 */ /* 0x000fc60000004100 */
[----:B------:R-:W-:Y:S02]  /*1390*/  FMUL.FTZ R5, R5, R2 ;  /* 0x0000000205057220 */ /* 0x000fe40000410000 */
[----:B------:R-:W-:Y:S02]  /*13a0*/  FMUL.FTZ R7, R0, R3 ;  /* 0x0000000300077220 */ /* 0x000fe40000410000 */
[C---:B------:R-:W-:Y:S02]  /*13b0*/  FMUL.FTZ R3, R6.reuse, R5 ;  /* 0x0000000506037220 */ /* 0x040fe40000410000 */
[----:B------:R-:W-:-:S05]  /*13c0*/  FMUL.FTZ R6, R6, R7 ;  /* 0x0000000706067220 */ /* 0x000fca0000410000 */
[----:B------:R-:W-:-:S05]  /*13d0*/  F2FP.PACK_AB R3, R6, R3 ;  /* 0x000000030603723e */ /* 0x000fca00000000ff */
[----:B------:R-:W-:Y:S01]  /*13e0*/  STG.E [R14.64+0x3000], R3 ;  /* 0x003000030e007986 */ /* 0x000fe2000c10190a */
[----:B------:R-:W-:Y:S05]  /*13f0*/  EXIT ;  /* 0x000000000000794d */ /* 0x000fea0003800000 */
.L_x_178:
        /* <DEDUP_REMOVED lines=16> */
.L_x_218:


//--------------------- .text._Z17layer_norm_kernelILi3EEvPK6__halfS2_S2_PS0_ffiib --------------------------
	.section	.text._Z17layer_norm_kernelILi3EEvPK6__halfS2_S2_PS0_ffiib,"ax",@progbits
	.sectioninfo	@"SHI_REGISTERS=23"
	.align	128
        .global         _Z17layer_norm_kernelILi3EEvPK6__halfS2_S2_PS0_ffiib
        .type           _Z17layer_norm_kernelILi3EEvPK6__halfS2_S2_PS0_ffiib,@function
        .size           _Z17layer_norm_kernelILi3EEvPK6__halfS2_S2_PS0_ffiib,(.L_x_219 - _Z17layer_norm_kernelILi3EEvPK6__halfS2_S2_PS0_ffiib)
        .other          _Z17layer_norm_kernelILi3EEvPK6__halfS2_S2_PS0_ffiib,@"STO_CUDA_ENTRY STV_DEFAULT"
_Z17layer_norm_kernelILi3EEvPK6__halfS2_S2_PS0_ffiib:
.text._Z17layer_norm_kernelILi3EEvPK6__halfS2_S2_PS0_ffiib:
[----:B------:R-:W-:Y:S02]  /*0000*/  MOV R1, c[0x0][0x28] ;  /* 0x00000a0000017a02 */ /* 0x000fe40000000f00 */
[----:B------:R-:W0:Y:S01]  /*0010*/  S2R R0, SR_TID.X ;  /* 0x0000000000007919 */ /* 0x000e220000002100 */
[----:B------:R-:W1:Y:S01]  /*0020*/  S2UR UR6, SR_CTAID.X ;  /* 0x00000000000679c3 */ /* 0x000e620000002500 */
[----:B------:R-:W-:Y:S01]  /*0030*/  ULDC UR7, c[0x0][0x18c] ;  /* 0x0000630000077ab9 */ /* 0x000fe20000000800 */
[----:B------:R-:W-:Y:S01]  /*0040*/  BSSY B0, `(.L_x_179) ;  /* 0x0000030000007945 */ /* 0x000fe20003800000 */
[----:B------:R-:W-:Y:S01]  /*0050*/  ULEA.HI UR4, UR7, UR7, URZ, 0x1 ;  /* 0x0000000707047291 */ /* 0x000fe2000f8f083f */
[----:B------:R-:W-:Y:S01]  /*0060*/  HFMA2.MMA R12, -RZ, RZ, 0, 0 ;  /* 0x00000000ff0c7435 */ /* 0x000fe200000001ff */
[----:B------:R-:W-:Y:S01]  /*0070*/  ULDC.64 UR10, c[0x0][0x118] ;  /* 0x00004600000a7ab9 */ /* 0x000fe20000000a00 */
[----:B------:R-:W-:Y:S01]  /*0080*/  IMAD.MOV.U32 R4, RZ, RZ, 0x20 ;  /* 0x00000020ff047424 */ /* 0x000fe200078e00ff */
[----:B------:R-:W-:-:S06]  /*0090*/  USHF.R.S32.HI UR5, URZ, 0x1, UR4 ;  /* 0x000000013f057899 */ /* 0x000fcc0008011404 */
[----:B0-----:R-:W-:Y:S01]  /*00a0*/  ISETP.GE.AND P1, PT, R0, UR5, PT ;  /* 0x0000000500007c0c */ /* 0x001fe2000bf26270 */
[----:B-1----:R-:W-:-:S04]  /*00b0*/  UIMAD UR4, UR6, UR7, URZ ;  /* 0x00000007060472a4 */ /* 0x002fc8000f8e023f */
        /* <DEDUP_REMOVED lines=40> */
.L_x_180:
[----:B------:R-:W-:Y:S05]  /*0340*/  BSYNC B0 ;  /* 0x0000000000007941 */ /* 0x000fea0003800000 */
.L_x_179:
[----:B------:R-:W-:Y:S02]  /*0350*/  MOV R10, 0x20 ;  /* 0x00000020000a7802 */ /* 0x000fe40000000f00 */
[----:B------:R-:W-:Y:S02]  /*0360*/  LOP3.LUT R9, R0, 0x1f, RZ, 0xc0, !PT ;  /* 0x0000001f00097812 */ /* 0x000fe400078ec0ff */
.L_x_181:
        /* <DEDUP_REMOVED lines=14> */
.L_x_182:
        /* <DEDUP_REMOVED lines=8> */
[----:B------:R-:W-:Y:S01]  /*04d0*/  MOV R12, RZ ;  /* 0x000000ff000c7202 */ /* 0x000fe20000000f00 */
        /* <DEDUP_REMOVED lines=18> */
.L_x_184:
[----:B------:R-:W-:Y:S05]  /*0600*/  BSYNC B0 ;  /* 0x0000000000007941 */ /* 0x000fea0003800000 */
.L_x_183:
[----:B------:R-:W-:-:S05]  /*0610*/  IMAD.MOV.U32 R10, RZ, RZ, 0x20 ;  /* 0x00000020ff0a7424 */ /* 0x000fca00078e00ff */
.L_x_185:
        /* <DEDUP_REMOVED lines=11> */
.L_x_186:
[C---:B------:R-:W-:Y:S02]  /*06d0*/  LEA.HI R10, R4.reuse, R4, RZ, 0x1 ;  /* 0x00000004040a7211 */ /* 0x040fe400078f08ff */
[----:B------:R-:W-:-:S02]  /*06e0*/  ISETP.GT.AND P0, PT, R4, 0x3, PT ;  /* 0x000000030400780c */ /* 0x000fc40003f04270 */
[----:B------:R-:W-:-:S05]  /*06f0*/  SHF.R.S32.HI R10, RZ, 0x1, R10 ;  /* 0x00000001ff0a7819 */ /* 0x000fca000001140a */
[----:B-1----:R-:W0:Y:S01]  /*0700*/  SHFL.BFLY PT, R12, R9, R10, 0x1f ;  /* 0x0c001f0a090c7589 */ /* 0x002e2200000e0000 */
[----:B------:R-:W-:Y:S02]  /*0710*/  IMAD.MOV.U32 R4, RZ, RZ, R10 ;  /* 0x000000ffff047224 */ /* 0x000fe400078e000a */
[----:B0-----:R-:W-:-:S03]  /*0720*/  FADD.FTZ R9, R12, R9 ;  /* 0x000000090c097221 */ /* 0x001fc60000010000 */
        /* <DEDUP_REMOVED lines=12> */
[----:B------:R-:W-:-:S04]  /*07f0*/  IMAD.U32 R13, RZ, RZ, UR4 ;  /* 0x00000004ff0d7e24 */ /* 0x000fc8000f8e00ff */
[----:B------:R-:W-:Y:S02]  /*0800*/  IMAD.WIDE R12, R0, 0x4, R12 ;  /* 0x00000004000c7825 */ /* 0x000fe400078e020c */
        /* <DEDUP_REMOVED lines=9> */
[----:B------:R-:W-:-:S03]  /*08a0*/  HADD2.F32 R16, -RZ, R9.H1_H1 ;  /* 0x30000009ff107230 */ /* 0x000fc60000004100 */
[----:B------:R-:W-:Y:S02]  /*08b0*/  FMUL.FTZ R17, R17, R2 ;  /* 0x0000000211117220 */ /* 0x000fe40000410000 */
        /* <DEDUP_REMOVED lines=13> */
[----:B------:R-:W-:-:S04]  /*0990*/  IADD3 R0, R0, 0x800, RZ ;  /* 0x0000080000007810 */ /* 0x000fc80007ffe0ff */
[----:B------:R-:W-:Y:S01]  /*09a0*/  ISETP.GE.AND P1, PT, R0, UR5, PT ;  /* 0x0000000500007c0c */ /* 0x000fe2000bf26270 */
[--C-:B--2---:R-:W-:Y:S02]  /*09b0*/  HADD2.F32 R16, -RZ, R2.reuse.H0_H0 ;  /* 0x20000002ff107230 */ /* 0x104fe40000004100 */
[----:B0-----:R-:W-:-:S03]  /*09c0*/  HADD2.F32 R3, -RZ, R2.H1_H1 ;  /* 0x30000002ff037230 */ /* 0x001fc60000004100 */
        /* <DEDUP_REMOVED lines=23> */
.L_x_187:
        /* <DEDUP_REMOVED lines=34> */
[--C-:B--2---:R-:W-:Y:S02]  /*0d60*/  HADD2.F32 R2, -RZ, R10.reuse.H0_H0 ;  /* 0x2000000aff027230 */ /* 0x104fe40000004100 */
[----:B-1----:R-:W-:-:S03]  /*0d70*/  HADD2.F32 R3, -RZ, R10.H1_H1 ;  /* 0x3000000aff037230 */ /* 0x002fc60000004100 */
        /* <DEDUP_REMOVED lines=8> */
.L_x_188:
        /* <DEDUP_REMOVED lines=14> */
[--C-:B--2---:R-:W-:Y:S02]  /*0ee0*/  HADD2.F32 R14, -RZ, R2.reuse.H0_H0 ;  /* 0x20000002ff0e7230 */ /* 0x104fe40000004100 */
[----:B0-----:R-:W-:Y:S01]  /*0ef0*/  HADD2.F32 R3, -RZ, R2.H1_H1 ;  /* 0x30000002ff037230 */ /* 0x001fe20000004100 */
[----:B------:R-:W-:Y:S02]  /*0f00*/  IADD3 R2, R0, 0x800, RZ ;  /* 0x0000080000027810 */ /* 0x000fe40007ffe0ff */
[----:B------:R-:W-:Y:S02]  /*0f10*/  FMUL.FTZ R7, R14, R7 ;  /* 0x000000070e077220 */ /* 0x000fe40000410000 */
[----:B------:R-:W-:Y:S01]  /*0f20*/  FMUL.FTZ R9, R3, R8 ;  /* 0x0000000803097220 */ /* 0x000fe20000410000 */
[----:B------:R-:W-:Y:S01]  /*0f30*/  ISETP.GE.AND P0, PT, R2, UR5, PT ;  /* 0x0000000502007c0c */ /* 0x000fe2000bf06270 */
[----:B------:R-:W-:-:S02]  /*0f40*/  FMUL.FTZ R3, R4, R7 ;  /* 0x0000000704037220 */ /* 0x000fc40000410000 */
[----:B------:R-:W-:-:S05]  /*0f50*/  FMUL.FTZ R0, R4, R9 ;  /* 0x0000000904007220 */ /* 0x000fca0000410000 */
[----:B------:R-:W-:-:S05]  /*0f60*/  F2FP.PACK_AB R3, R0, R3 ;  /* 0x000000030003723e */ /* 0x000fca00000000ff */
[----:B------:R0:W-:Y:S01]  /*0f70*/  STG.E [R12.64+0x1000], R3 ;  /* 0x001000030c007986 */ /* 0x0001e2000c10190a */
[----:B------:R-:W-:Y:S05]  /*0f80*/  @P0 EXIT ;  /* 0x000000000000094d */ /* 0x000fea0003800000 */
[----:B------:R-:W2:Y:S02]  /*0f90*/  LDG.E.CONSTANT R10, [R10.64+0x2000] ;  /* 0x0020000a0a0a7981 */ /* 0x000ea4000c1e9900 */
[--C-:B--2---:R-:W-:Y:S02]  /*0fa0*/  HADD2.F32 R0, -RZ, R10.reuse.H0_H0 ;  /* 0x2000000aff007230 */ /* 0x104fe40000004100 */
[----:B0-----:R-:W-:-:S03]  /*0fb0*/  HADD2.F32 R3, -RZ, R10.H1_H1 ;  /* 0x3000000aff037230 */ /* 0x001fc60000004100 */
[----:B------:R-:W-:Y:S02]  /*0fc0*/  FMUL.FTZ R5, R0, R5 ;  /* 0x0000000500057220 */ /* 0x000fe40000410000 */
[----:B------:R-:W-:Y:S02]  /*0fd0*/  FMUL.FTZ R7, R3, R6 ;  /* 0x0000000603077220 */ /* 0x000fe40000410000 */
[C---:B------:R-:W-:Y:S02]  /*0fe0*/  FMUL.FTZ R3, R4.reuse, R5 ;  /* 0x0000000504037220 */ /* 0x040fe40000410000 */
[----:B------:R-:W-:-:S05]  /*0ff0*/  FMUL.FTZ R4, R4, R7 ;  /* 0x0000000704047220 */ /* 0x000fca0000410000 */
[----:B------:R-:W-:-:S05]  /*1000*/  F2FP.PACK_AB R3, R4, R3 ;  /* 0x000000030403723e */ /* 0x000fca00000000ff */
[----:B------:R-:W-:Y:S01]  /*1010*/  STG.E [R12.64+0x2000], R3 ;  /* 0x002000030c007986 */ /* 0x000fe2000c10190a */
[----:B------:R-:W-:Y:S05]  /*1020*/  EXIT ;  /* 0x000000000000794d */ /* 0x000fea0003800000 */
.L_x_189:
        /* <DEDUP_REMOVED lines=13> */
.L_x_219:


//--------------------- .text._Z17layer_norm_kernelILi2EEvPK6__halfS2_S2_PS0_ffiib --------------------------
	.section	.text._Z17layer_norm_kernelILi2EEvPK6__halfS2_S2_PS0_ffiib,"ax",@progbits
	.sectioninfo	@"SHI_REGISTERS=19"
	.align	128
        .global         _Z17layer_norm_kernelILi2EEvPK6__halfS2_S2_PS0_ffiib
        .type           _Z17layer_norm_kernelILi2EEvPK6__halfS2_S2_PS0_ffiib,@function
        .size           _Z17layer_norm_kernelILi2EEvPK6__halfS2_S2_PS0_ffiib,(.L_x_220 - _Z17layer_norm_kernelILi2EEvPK6__halfS2_S2_PS0_ffiib)
        .other          _Z17layer_norm_kernelILi2EEvPK6__halfS2_S2_PS0_ffiib,@"STO_CUDA_ENTRY STV_DEFAULT"
_Z17layer_norm_kernelILi2EEvPK6__halfS2_S2_PS0_ffiib:
.text._Z17layer_norm_kernelILi2EEvPK6__halfS2_S2_PS0_ffiib:
        /* <DEDUP_REMOVED lines=14> */
[----:B------:R-:W-:Y:S01]  /*00e0*/  ULDC.64 UR8, c[0x0][0x160] ;  /* 0x0000580000087ab9 */ /* 0x000fe20000000a00 */
[----:B------:R-:W-:Y:S01]  /*00f0*/  IADD3 R4, R2, 0x400, RZ ;  /* 0x0000040002047810 */ /* 0x000fe20007ffe0ff */
[----:B------:R-:W-:-:S03]  /*0100*/  ULEA UR7, UP0, UR4, UR8, 0x1 ;  /* 0x0000000804077291 */ /* 0x000fc6000f80083f */
[----:B------:R-:W-:Y:S01]  /*0110*/  ISETP.GE.AND P0, PT, R4, UR5, PT ;  /* 0x0000000504007c0c */ /* 0x000fe2000bf06270 */
[----:B------:R-:W-:Y:S02]  /*0120*/  ULEA.HI.X UR8, UR4, UR9, UR6, 0x1, UP0 ;  /* 0x0000000904087291 */ /* 0x000fe400080f0c06 */
[----:B------:R-:W-:-:S04]  /*0130*/  MOV R8, UR7 ;  /* 0x0000000700087c02 */ /* 0x000fc80008000f00 */
[----:B------:R-:W-:-:S04]  /*0140*/  IMAD.U32 R9, RZ, RZ, UR8 ;  /* 0x00000008ff097e24 */ /* 0x000fc8000f8e00ff */
[----:B------:R-:W-:-:S05]  /*0150*/  IMAD.WIDE R8, R2, 0x4, R8 ;  /* 0x0000000402087825 */ /* 0x000fca00078e0208 */
[----:B------:R-:W2:Y:S04]  /*0160*/  LDG.E.CONSTANT R4, [R8.64] ;  /* 0x0000000a08047981 */ /* 0x000ea8000c1e9900 */
[----:B------:R-:W3:Y:S01]  /*0170*/  @!P0 LDG.E.CONSTANT R10, [R8.64+0x1000] ;  /* 0x0010000a080a8981 */ /* 0x000ee2000c1e9900 */
[--C-:B--2---:R-:W-:Y:S02]  /*0180*/  HADD2.F32 R6, -RZ, R4.reuse.H0_H0 ;  /* 0x20000004ff067230 */ /* 0x104fe40000004100 */
[----:B------:R-:W-:Y:S02]  /*0190*/  HADD2.F32 R4, -RZ, R4.H1_H1 ;  /* 0x30000004ff047230 */ /* 0x000fe40000004100 */
[--C-:B---3--:R-:W-:Y:S01]  /*01a0*/  @!P0 HADD2.F32 R11, -RZ, R10.reuse.H0_H0 ;  /* 0x2000000aff0b8230 */ /* 0x108fe20000004100 */
[----:B------:R-:W-:Y:S01]  /*01b0*/  FMNMX.FTZ R6, R6, 65504, PT ;  /* 0x477fe00006067809 */ /* 0x000fe20003810000 */
[----:B------:R-:W-:Y:S01]  /*01c0*/  @!P0 HADD2.F32 R10, -RZ, R10.H1_H1 ;  /* 0x3000000aff0a8230 */ /* 0x000fe20000004100 */
[----:B------:R-:W-:-:S02]  /*01d0*/  FMNMX.FTZ R7, R4, 65504, PT ;  /* 0x477fe00004077809 */ /* 0x000fc40003810000 */
[----:B------:R-:W-:Y:S02]  /*01e0*/  FMNMX.FTZ R4, R6, -65504, !PT ;  /* 0xc77fe00006047809 */ /* 0x000fe40007810000 */
[----:B------:R-:W-:Y:S02]  /*01f0*/  @!P0 FMNMX.FTZ R11, R11, 65504, PT ;  /* 0x477fe0000b0b8809 */ /* 0x000fe40003810000 */
[----:B------:R-:W-:Y:S01]  /*0200*/  FMNMX.FTZ R6, R7, -65504, !PT ;  /* 0xc77fe00007067809 */ /* 0x000fe20007810000 */
[----:B------:R-:W-:Y:S01]  /*0210*/  FADD.FTZ R7, RZ, R4 ;  /* 0x00000004ff077221 */ /* 0x000fe20000010000 */
[----:B------:R-:W-:Y:S02]  /*0220*/  @!P0 FMNMX.FTZ R0, R11, -65504, !PT ;  /* 0xc77fe0000b008809 */ /* 0x000fe40007810000 */
[----:B------:R-:W-:Y:S01]  /*0230*/  @!P0 FMNMX.FTZ R10, R10, 65504, PT ;  /* 0x477fe0000a0a8809 */ /* 0x000fe20003810000 */
[----:B------:R-:W-:-:S03]  /*0240*/  FADD.FTZ R9, R6, R7 ;  /* 0x0000000706097221 */ /* 0x000fc60000010000 */
[----:B------:R-:W-:Y:S01]  /*0250*/  @!P0 FMNMX.FTZ R3, R10, -65504, !PT ;  /* 0xc77fe0000a038809 */ /* 0x000fe20007810000 */
[----:B------:R-:W-:-:S04]  /*0260*/  @!P0 FADD.FTZ R8, R9, R0 ;  /* 0x0000000009088221 */ /* 0x000fc80000010000 */
[----:B------:R-:W-:Y:S02]  /*0270*/  @!P0 FADD.FTZ R9, R3, R8 ;  /* 0x0000000803098221 */ /* 0x000fe40000010000 */
.L_x_191:
[----:B------:R-:W-:Y:S05]  /*0280*/  BSYNC B0 ;  /* 0x0000000000007941 */ /* 0x000fea0003800000 */
.L_x_190:
[----:B------:R-:W-:Y:S02]  /*0290*/  MOV R8, 0x20 ;  /* 0x0000002000087802 */ /* 0x000fe40000000f00 */
[----:B------:R-:W-:Y:S02]  /*02a0*/  LOP3.LUT R7, R2, 0x1f, RZ, 0xc0, !PT ;  /* 0x0000001f02077812 */ /* 0x000fe400078ec0ff */
.L_x_192:
        /* <DEDUP_REMOVED lines=14> */
.L_x_193:
        /* <DEDUP_REMOVED lines=16> */
[C---:B------:R-:W-:Y:S02]  /*0490*/  @!P2 FFMA.FTZ R0, -R11.reuse, c[0x0][0x184], R0 ;  /* 0x000061000b00aa23 */ /* 0x040fe40000010100 */
[----:B------:R-:W-:Y:S02]  /*04a0*/  @!P2 FFMA.FTZ R3, -R11, c[0x0][0x184], R3 ;  /* 0x000061000b03aa23 */ /* 0x000fe40000010103 */
[----:B------:R-:W-:-:S04]  /*04b0*/  @!P2 FFMA.FTZ R10, R0, R0, R9 ;  /* 0x00000000000aa223 */ /* 0x000fc80000010009 */
[----:B------:R-:W-:Y:S02]  /*04c0*/  @!P2 FFMA.FTZ R9, R3, R3, R10 ;  /* 0x000000030309a223 */ /* 0x000fe4000001000a */
.L_x_195:
[----:B------:R-:W-:Y:S05]  /*04d0*/  BSYNC B0 ;  /* 0x0000000000007941 */ /* 0x000fea0003800000 */
.L_x_194:
[----:B------:R-:W-:-:S05]  /*04e0*/  IMAD.MOV.U32 R10, RZ, RZ, 0x20 ;  /* 0x00000020ff0a7424 */ /* 0x000fca00078e00ff */
.L_x_196:
        /* <DEDUP_REMOVED lines=11> */
.L_x_197:
        /* <DEDUP_REMOVED lines=28> */
[----:B------:R-:W-:-:S04]  /*0760*/  IADD3 R2, R2, 0x400, RZ ;  /* 0x0000040002027810 */ /* 0x000fc80007ffe0ff */
[----:B------:R-:W-:Y:S01]  /*0770*/  ISETP.GE.AND P1, PT, R2, UR5, PT ;  /* 0x0000000502007c0c */ /* 0x000fe2000bf26270 */
[--C-:B--2---:R-:W-:Y:S02]  /*0780*/  HADD2.F32 R15, -RZ, R7.reuse.H0_H0 ;  /* 0x20000007ff0f7230 */ /* 0x104fe40000004100 */
[----:B------:R-:W-:-:S03]  /*0790*/  HADD2.F32 R7, -RZ, R7.H1_H1 ;  /* 0x30000007ff077230 */ /* 0x000fc60000004100 */
[----:B------:R-:W-:Y:S02]  /*07a0*/  FMUL.FTZ R4, R15, R4 ;  /* 0x000000040f047220 */ /* 0x000fe40000410000 */
[----:B------:R-:W-:Y:S02]  /*07b0*/  FMUL.FTZ R6, R7, R6 ;  /* 0x0000000607067220 */ /* 0x000fe40000410000 */
        /* <DEDUP_REMOVED lines=21> */
.L_x_198:
[----:B------:R-:W-:Y:S02]  /*0910*/  ULDC.S8 UR4, c[0x0][0x190] ;  /* 0x0000640000047ab9 */ /* 0x000fe40000000200 */
[----:B------:R-:W-:-:S13]  /*0920*/  ISETP.NE.AND P0, PT, RZ, UR4, PT ;  /* 0x00000004ff007c0c */ /* 0x000fda000bf05270 */
[----:B------:R-:W-:Y:S05]  /*0930*/  @!P0 BRA `(.L_x_199) ;  /* 0x000001b000008947 */ /* 0x000fea0003800000 */
[----:B------:R-:W-:Y:S05]  /*0940*/  @P1 EXIT ;  /* 0x000000000000194d */ /* 0x000fea0003800000 */
[----:B------:R-:W2:Y:S04]  /*0950*/  LDG.E.CONSTANT R12, [R8.64] ;  /* 0x0000000a080c7981 */ /* 0x000ea8000c1e9900 */
[----:B------:R-:W3:Y:S01]  /*0960*/  LDG.E R7, [R10.64] ;  /* 0x0000000a0a077981 */ /* 0x000ee2000c1e1900 */
        /* <DEDUP_REMOVED lines=9> */
[----:B---3--:R-:W-:-:S07]  /*0a00*/  HFMA2.MMA R7, R4, 1, 1, R7 ;  /* 0x3c003c0004077835 */ /* 0x008fce0000000007 */
[----:B------:R0:W-:Y:S01]  /*0a10*/  STG.E [R10.64], R7 ;  /* 0x000000070a007986 */ /* 0x0001e2000c10190a */
        /* <DEDUP_REMOVED lines=13> */
.L_x_199:
[----:B------:R-:W-:Y:S05]  /*0af0*/  @P1 EXIT ;  /* 0x000000000000194d */ /* 0x000fea0003800000 */
[----:B------:R-:W2:Y:S01]  /*0b00*/  LDG.E.CONSTANT R7, [R8.64] ;  /* 0x0000000a08077981 */ /* 0x000ea2000c1e9900 */
        /* <DEDUP_REMOVED lines=8> */
[----:B------:R-:W-:-:S05]  /*0b90*/  F2FP.PACK_AB R7, R7, R4 ;  /* 0x000000040707723e */ /* 0x000fca00000000ff */
[----:B------:R0:W-:Y:S01]  /*0ba0*/  STG.E [R10.64], R7 ;  /* 0x000000070a007986 */ /* 0x0001e2000c10190a */
        /* <DEDUP_REMOVED lines=11> */
.L_x_200:
        /* <DEDUP_REMOVED lines=10> */
.L_x_220:


//--------------------- .text._Z17layer_norm_kernelILi1EEvPK6__halfS2_S2_PS0_ffiib --------------------------
	.section	.text._Z17layer_norm_kernelILi1EEvPK6__halfS2_S2_PS0_ffiib,"ax",@progbits
	.sectioninfo	@"SHI_REGISTERS=17"
	.align	128
        .global         _Z17layer_norm_kernelILi1EEvPK6__halfS2_S2_PS0_ffiib
        .type           _Z17layer_norm_kernelILi1EEvPK6__halfS2_S2_PS0_ffiib,@function
        .size           _Z17layer_norm_kernelILi1EEvPK6__halfS2_S2_PS0_ffiib,(.L_x_221 - _Z17layer_norm_kernelILi1EEvPK6__halfS2_S2_PS0_ffiib)
        .other          _Z17layer_norm_kernelILi1EEvPK6__halfS2_S2_PS0_ffiib,@"STO_CUDA_ENTRY STV_DEFAULT"
_Z17layer_norm_kernelILi1EEvPK6__halfS2_S2_PS0_ffiib:
.text._Z17layer_norm_kernelILi1EEvPK6__halfS2_S2_PS0_ffiib:
[----:B------:R-:W-:Y:S02]  /*0000*/  IMAD.MOV.U32 R1, RZ, RZ, c[0x0][0x28] ;  /* 0x00000a00ff017624 */ /* 0x000fe400078e00ff */
[----:B------:R-:W0:Y:S01]  /*0010*/  S2R R3, SR_TID.X ;  /* 0x0000000000037919 */ /* 0x000e220000002100 */
[----:B------:R-:W-:Y:S02]  /*0020*/  ULDC UR4, c[0x0][0x18c] ;  /* 0x0000630000047ab9 */ /* 0x000fe40000000800 */
[----:B------:R-:W-:Y:S01]  /*0030*/  ULEA.HI UR4, UR4, UR4, URZ, 0x1 ;  /* 0x0000000404047291 */ /* 0x000fe2000f8f083f */
[----:B------:R-:W1:Y:S01]  /*0040*/  S2R R5, SR_CTAID.X ;  /* 0x0000000000057919 */ /* 0x000e620000002500 */
[----:B------:R-:W-:Y:S02]  /*0050*/  ULDC.64 UR6, c[0x0][0x118] ;  /* 0x0000460000067ab9 */ /* 0x000fe40000000a00 */
[----:B------:R-:W-:-:S06]  /*0060*/  USHF.R.S32.HI UR4, URZ, 0x1, UR4 ;  /* 0x000000013f047899 */ /* 0x000fcc0008011404 */
[----:B0-----:R-:W-:Y:S01]  /*0070*/  ISETP.GE.AND P0, PT, R3, UR4, PT ;  /* 0x0000000403007c0c */ /* 0x001fe2000bf06270 */
[----:B-1----:R-:W-:-:S05]  /*0080*/  IMAD R5, R5, c[0x0][0x18c], RZ ;  /* 0x0000630005057a24 */ /* 0x002fca00078e02ff */
[----:B------:R-:W-:-:S07]  /*0090*/  SHF.R.S32.HI R4, RZ, 0x1f, R5 ;  /* 0x0000001fff047819 */ /* 0x000fce0000011405 */
[----:B------:R-:W-:-:S04]  /*00a0*/  @!P0 LEA R8, P1, R5, c[0x0][0x160], 0x1 ;  /* 0x0000580005088a11 */ /* 0x000fc800078208ff */
[----:B------:R-:W-:-:S05]  /*00b0*/  @!P0 LEA.HI.X R9, R5, c[0x0][0x164], R4, 0x1, P1 ;  /* 0x0000590005098a11 */ /* 0x000fca00008f0c04 */
[----:B------:R-:W-:-:S06]  /*00c0*/  @!P0 IMAD.WIDE R8, R3, 0x4, R8 ;  /* 0x0000000403088825 */ /* 0x000fcc00078e0208 */
[----:B------:R-:W2:Y:S01]  /*00d0*/  @!P0 LDG.E.CONSTANT R8, [R8.64] ;  /* 0x0000000608088981 */ /* 0x000ea2000c1e9900 */
[----:B------:R-:W-:Y:S02]  /*00e0*/  IMAD.MOV.U32 R10, RZ, RZ, RZ ;  /* 0x000000ffff0a7224 */ /* 0x000fe400078e00ff */
[----:B------:R-:W-:Y:S01]  /*00f0*/  IMAD.MOV.U32 R11, RZ, RZ, 0x20 ;  /* 0x00000020ff0b7424 */ /* 0x000fe200078e00ff */
[--C-:B--2---:R-:W-:Y:S02]  /*0100*/  @!P0 HADD2.F32 R6, -RZ, R8.reuse.H0_H0 ;  /* 0x20000008ff068230 */ /* 0x104fe40000004100 */
[----:B------:R-:W-:-:S03]  /*0110*/  @!P0 HADD2.F32 R7, -RZ, R8.H1_H1 ;  /* 0x30000008ff078230 */ /* 0x000fc60000004100 */
[----:B------:R-:W-:Y:S02]  /*0120*/  @!P0 FMNMX.FTZ R6, R6, 65504, PT ;  /* 0x477fe00006068809 */ /* 0x000fe40003810000 */
[----:B------:R-:W-:Y:S02]  /*0130*/  @!P0 FMNMX.FTZ R7, R7, 65504, PT ;  /* 0x477fe00007078809 */ /* 0x000fe40003810000 */
[----:B------:R-:W-:Y:S01]  /*0140*/  @!P0 FMNMX.FTZ R2, R6, -65504, !PT ;  /* 0xc77fe00006028809 */ /* 0x000fe20007810000 */
[----:B------:R-:W-:Y:S01]  /*0150*/  IMAD.MOV.U32 R6, RZ, RZ, 0x20 ;  /* 0x00000020ff067424 */ /* 0x000fe200078e00ff */
[----:B------:R-:W-:-:S03]  /*0160*/  @!P0 FMNMX.FTZ R0, R7, -65504, !PT ;  /* 0xc77fe00007008809 */ /* 0x000fc60007810000 */
[----:B------:R-:W-:-:S04]  /*0170*/  @!P0 FADD.FTZ R7, RZ, R2 ;  /* 0x00000002ff078221 */ /* 0x000fc80000010000 */
[----:B------:R-:W-:Y:S01]  /*0180*/  @!P0 FADD.FTZ R10, R0, R7 ;  /* 0x00000007000a8221 */ /* 0x000fe20000010000 */
[----:B------:R-:W-:Y:S02]  /*0190*/  LOP3.LUT R7, R3, 0x1f, RZ, 0xc0, !PT ;  /* 0x0000001f03077812 */ /* 0x000fe400078ec0ff */
.L_x_201:
[C---:B------:R-:W-:Y:S02]  /*01a0*/  LEA.HI R8, R11.reuse, R11, RZ, 0x1 ;  /* 0x0000000b0b087211 */ /* 0x040fe400078f08ff */
[----:B------:R-:W-:Y:S02]  /*01b0*/  ISETP.GT.AND P1, PT, R11, 0x3, PT ;  /* 0x000000030b00780c */ /* 0x000fe40003f24270 */
[----:B------:R-:W-:-:S05]  /*01c0*/  SHF.R.S32.HI R9, RZ, 0x1, R8 ;  /* 0x00000001ff097819 */ /* 0x000fca0000011408 */
[----:B------:R-:W0:Y:S01]  /*01d0*/  SHFL.BFLY PT, R13, R10, R9, 0x1f ;  /* 0x0c001f090a0d7589 */ /* 0x000e2200000e0000 */
[----:B------:R-:W-:Y:S02]  /*01e0*/  IMAD.MOV.U32 R11, RZ, RZ, R9 ;  /* 0x000000ffff0b7224 */ /* 0x000fe400078e0009 */
[----:B0-----:R-:W-:-:S03]  /*01f0*/  FADD.FTZ R10, R13, R10 ;  /* 0x0000000a0d0a7221 */ /* 0x001fc60000010000 */
[----:B------:R-:W-:Y:S05]  /*0200*/  @P1 BRA `(.L_x_201) ;  /* 0xffffff9000001947 */ /* 0x000fea000383ffff */
[----:B------:R-:W-:Y:S02]  /*0210*/  ISETP.NE.AND P2, PT, R7, RZ, PT ;  /* 0x000000ff0700720c */ /* 0x000fe40003f45270 */
[----:B------:R-:W-:-:S04]  /*0220*/  SHF.R.U32.HI R8, RZ, 0x3, R3 ;  /* 0x00000003ff087819 */ /* 0x000fc80000011603 */
[----:B------:R-:W-:Y:S01]  /*0230*/  LOP3.LUT R9, R8, 0x1ffffffc, RZ, 0xc0, !PT ;  /* 0x1ffffffc08097812 */ /* 0x000fe200078ec0ff */
[----:B------:R-:W-:-:S06]  /*0240*/  IMAD.MOV.U32 R8, RZ, RZ, 0x20 ;  /* 0x00000020ff087424 */ /* 0x000fcc00078e00ff */
[----:B------:R0:W-:Y:S04]  /*0250*/  @!P2 STS [R9], R10 ;  /* 0x0000000a0900a388 */ /* 0x0001e80000000800 */
[----:B------:R-:W-:Y:S06]  /*0260*/  BAR.SYNC.DEFER_BLOCKING 0x0 ;  /* 0x0000000000007b1d */ /* 0x000fec0000010000 */
[----:B------:R0:W1:Y:S02]  /*0270*/  LDS R11, [R7.X4] ;  /* 0x00000000070b7984 */ /* 0x0000640000004800 */
.L_x_202:
[C---:B0-----:R-:W-:Y:S02]  /*0280*/  LEA.HI R10, R8.reuse, R8, RZ, 0x1 ;  /* 0x00000008080a7211 */ /* 0x041fe400078f08ff */
[----:B------:R-:W-:-:S02]  /*0290*/  ISETP.GT.AND P1, PT, R8, 0x3, PT ;  /* 0x000000030800780c */ /* 0x000fc40003f24270 */
[----:B------:R-:W-:-:S05]  /*02a0*/  SHF.R.S32.HI R10, RZ, 0x1, R10 ;  /* 0x00000001ff0a7819 */ /* 0x000fca000001140a */
[----:B-1----:R-:W0:Y:S01]  /*02b0*/  SHFL.BFLY PT, R12, R11, R10, 0x1f ;  /* 0x0c001f0a0b0c7589 */ /* 0x002e2200000e0000 */
[----:B------:R-:W-:Y:S02]  /*02c0*/  IMAD.MOV.U32 R8, RZ, RZ, R10 ;  /* 0x000000ffff087224 */ /* 0x000fe400078e000a */
[----:B0-----:R-:W-:-:S03]  /*02d0*/  FADD.FTZ R11, R12, R11 ;  /* 0x0000000b0c0b7221 */ /* 0x001fc60000010000 */
[----:B------:R-:W-:Y:S05]  /*02e0*/  @P1 BRA `(.L_x_202) ;  /* 0xffffff9000001947 */ /* 0x000fea000383ffff */
[C---:B------:R-:W-:Y:S02]  /*02f0*/  @!P0 FFMA.FTZ R2, -R11.reuse, c[0x0][0x184], R2 ;  /* 0x000061000b028a23 */ /* 0x040fe40000010102 */
[----:B------:R-:W-:Y:S02]  /*0300*/  @!P0 FFMA.FTZ R0, -R11, c[0x0][0x184], R0 ;  /* 0x000061000b008a23 */ /* 0x000fe40000010100 */
[----:B------:R-:W-:Y:S02]  /*0310*/  @!P0 FFMA.FTZ R11, R2, R2, RZ ;  /* 0x00000002020b8223 */ /* 0x000fe400000100ff */
[----:B------:R-:W-:Y:S02]  /*0320*/  IMAD.MOV.U32 R8, RZ, RZ, RZ ;  /* 0x000000ffff087224 */ /* 0x000fe400078e00ff */
[----:B------:R-:W-:Y:S02]  /*0330*/  IMAD.MOV.U32 R10, RZ, RZ, 0x20 ;  /* 0x00000020ff0a7424 */ /* 0x000fe400078e00ff */
[----:B------:R-:W-:-:S03]  /*0340*/  @!P0 FFMA.FTZ R8, R0, R0, R11 ;  /* 0x0000000000088223 */ /* 0x000fc6000001000b */
.L_x_203:
[C---:B------:R-:W-:Y:S02]  /*0350*/  LEA.HI R11, R10.reuse, R10, RZ, 0x1 ;  /* 0x0000000a0a0b7211 */ /* 0x040fe400078f08ff */
[----:B------:R-:W-:-:S02]  /*0360*/  ISETP.GT.AND P1, PT, R10, 0x3, PT ;  /* 0x000000030a00780c */ /* 0x000fc40003f24270 */
        /* <DEDUP_REMOVED lines=8> */
[----:B------:R0:W1:Y:S02]  /*03f0*/  LDS R10, [R7.X4] ;  /* 0x00000000070a7984 */ /* 0x0000640000004800 */
.L_x_204:
[C---:B0-----:R-:W-:Y:S02]  /*0400*/  LEA.HI R7, R6.reuse, R6, RZ, 0x1 ;  /* 0x0000000606077211 */ /* 0x041fe400078f08ff */
[----:B------:R-:W-:-:S02]  /*0410*/  ISETP.GT.AND P1, PT, R6, 0x3, PT ;  /* 0x000000030600780c */ /* 0x000fc40003f24270 */
[----:B------:R-:W-:-:S05]  /*0420*/  SHF.R.S32.HI R7, RZ, 0x1, R7 ;  /* 0x00000001ff077819 */ /* 0x000fca0000011407 */
[----:B-1----:R-:W0:Y:S01]  /*0430*/  SHFL.BFLY PT, R9, R10, R7, 0x1f ;  /* 0x0c001f070a097589 */ /* 0x002e2200000e0000 */
[----:B------:R-:W-:Y:S02]  /*0440*/  IMAD.MOV.U32 R6, RZ, RZ, R7 ;  /* 0x000000ffff067224 */ /* 0x000fe400078e0007 */
[----:B0-----:R-:W-:-:S03]  /*0450*/  FADD.FTZ R10, R9, R10 ;  /* 0x0000000a090a7221 */ /* 0x001fc60000010000 */
[----:B------:R-:W-:Y:S05]  /*0460*/  @P1 BRA `(.L_x_204) ;  /* 0xffffff9000001947 */ /* 0x000fea000383ffff */
[----:B------:R-:W-:Y:S05]  /*0470*/  @P0 EXIT ;  /* 0x000000000000094d */ /* 0x000fea0003800000 */
[----:B------:R-:W-:Y:S01]  /*0480*/  IMAD.MOV.U32 R6, RZ, RZ, 0x4 ;  /* 0x00000004ff067424 */ /* 0x000fe200078e00ff */
[----:B------:R-:W-:-:S03]  /*0490*/  ISETP.NE.U32.AND P0, PT, RZ, c[0x0][0x170], PT ;  /* 0x00005c00ff007a0c */ /* 0x000fc60003f05070 */
[----:B------:R-:W-:Y:S01]  /*04a0*/  IMAD.WIDE R6, R3, R6, c[0x0][0x168] ;  /* 0x00005a0003067625 */ /* 0x000fe200078e0206 */
[----:B------:R-:W-:-:S05]  /*04b0*/  ISETP.NE.AND.EX P0, PT, RZ, c[0x0][0x174], PT, P0 ;  /* 0x00005d00ff007a0c */ /* 0x000fca0003f05300 */
[----:B------:R-:W2:Y:S01]  /*04c0*/  LDG.E.CONSTANT R6, [R6.64] ;  /* 0x0000000606067981 */ /* 0x000ea2000c1e9900 */
[----:B------:R-:W-:Y:S01]  /*04d0*/  SHF.R.S32.HI R12, RZ, 0x1f, R3 ;  /* 0x0000001fff0c7819 */ /* 0x000fe20000011403 */
[----:B------:R-:W-:Y:S01]  /*04e0*/  ULDC.S8 UR4, c[0x0][0x190] ;  /* 0x0000640000047ab9 */ /* 0x000fe20000000200 */
[C---:B------:R-:W-:Y:S02]  /*04f0*/  LEA R14, P3, R5.reuse, c[0x0][0x178], 0x1 ;  /* 0x00005e00050e7a11 */ /* 0x040fe400078608ff */
[----:B------:R-:W-:Y:S02]  /*0500*/  ISETP.NE.AND P1, PT, RZ, UR4, PT ;  /* 0x00000004ff007c0c */ /* 0x000fe4000bf25270 */
[----:B------:R-:W-:Y:S02]  /*0510*/  LEA.HI.X R5, R5, c[0x0][0x17c], R4, 0x1, P3 ;  /* 0x00005f0005057a11 */ /* 0x000fe400018f0c04 */
[C---:B------:R-:W-:Y:S02]  /*0520*/  @P0 LEA R8, P2, R3.reuse, c[0x0][0x170], 0x2 ;  /* 0x00005c0003080a11 */ /* 0x040fe400078410ff */
[----:B------:R-:W-:-:S02]  /*0530*/  LEA R4, P3, R3, R14, 0x2 ;  /* 0x0000000e03047211 */ /* 0x000fc400078610ff */
[C-C-:B------:R-:W-:Y:S02]  /*0540*/  @P0 LEA.HI.X R9, R3.reuse, c[0x0][0x174], R12.reuse, 0x2, P2 ;  /* 0x00005d0003090a11 */ /* 0x140fe400010f140c */
[----:B------:R-:W-:-:S03]  /*0550*/  LEA.HI.X R5, R3, R5, R12, 0x2, P3 ;  /* 0x0000000503057211 */ /* 0x000fc600018f140c */
[----:B------:R-:W3:Y:S04]  /*0560*/  @P0 LDG.E.CONSTANT R8, [R8.64] ;  /* 0x0000000608080981 */ /* 0x000ee8000c1e9900 */
[----:B------:R-:W4:Y:S01]  /*0570*/  @P1 LDG.E R12, [R4.64] ;  /* 0x00000006040c1981 */ /* 0x000f22000c1e1900 */
[----:B------:R-:W-:-:S04]  /*0580*/  IMAD.MOV.U32 R3, RZ, RZ, c[0x0][0x184] ;  /* 0x00006100ff037624 */ /* 0x000fc800078e00ff */
[----:B------:R-:W-:-:S04]  /*0590*/  FFMA.FTZ R10, R10, R3, c[0x0][0x180] ;  /* 0x000060000a0a7623 */ /* 0x000fc80000010003 */
[----:B------:R-:W0:Y:S01]  /*05a0*/  MUFU.RSQ R3, R10 ;  /* 0x0000000a00037308 */ /* 0x000e220000001400 */
[--C-:B--2---:R-:W-:Y:S02]  /*05b0*/  HADD2.F32 R7, -RZ, R6.reuse.H0_H0 ;  /* 0x20000006ff077230 */ /* 0x104fe40000004100 */
[----:B------:R-:W-:-:S03]  /*05c0*/  HADD2.F32 R11, -RZ, R6.H1_H1 ;  /* 0x30000006ff0b7230 */ /* 0x000fc60000004100 */
[----:B------:R-:W-:Y:S02]  /*05d0*/  FMUL.FTZ R2, R7, R2 ;  /* 0x0000000207027220 */ /* 0x000fe40000410000 */
[----:B------:R-:W-:Y:S02]  /*05e0*/  FMUL.FTZ R0, R11, R0 ;  /* 0x000000000b007220 */ /* 0x000fe40000410000 */
[C---:B0-----:R-:W-:Y:S02]  /*05f0*/  FMUL.FTZ R2, R3.reuse, R2 ;  /* 0x0000000203027220 */ /* 0x041fe40000410000 */
[----:B------:R-:W-:-:S05]  /*0600*/  FMUL.FTZ R3, R3, R0 ;  /* 0x0000000003037220 */ /* 0x000fca0000410000 */
[----:B------:R-:W-:-:S06]  /*0610*/  F2FP.PACK_AB R3, R3, R2 ;  /* 0x000000020303723e */ /* 0x000fcc00000000ff */
[----:B---3--:R-:W-:-:S10]  /*0620*/  @P0 HFMA2.MMA R3, R3, 1, 1, R8 ;  /* 0x3c003c0003030835 */ /* 0x008fd40000000008 */
[----:B----4-:R-:W-:-:S05]  /*0630*/  @P1 HADD2 R3, R3, R12 ;  /* 0x0000000c03031230 */ /* 0x010fca0000000000 */
[----:B------:R-:W-:Y:S01]  /*0640*/  STG.E [R4.64], R3 ;  /* 0x0000000304007986 */ /* 0x000fe2000c101906 */
[----:B------:R-:W-:Y:S05]  /*0650*/  EXIT ;  /* 0x000000000000794d */ /* 0x000fea0003800000 */
.L_x_205:
        /* <DEDUP_REMOVED lines=10> */
.L_x_221:


//--------------------- .nv.shared._Z17layer_norm_kernelILi16EEvPK6__halfS2_S2_PS0_ffiib --------------------------
	.section	.nv.shared._Z17layer_norm_kernelILi16EEvPK6__halfS2_S2_PS0_ffiib,"aw",@nobits
	.sectionflags	@""
	.align	4
.nv.shared._Z17layer_norm_kernelILi16EEvPK6__halfS2_S2_PS0_ffiib:
	.zero		128


//--------------------- .nv.global                --------------------------
	.section	.nv.global,"aw",@nobits
.nv.global:
	.type		_ZN44_INTERNAL_5772b600_13_layer_norm_cu_b8158a864cuda3std3__48in_placeE,@object
	.size		_ZN44_INTERNAL_5772b600_13_layer_norm_cu_b8158a864cuda3std3__48in_placeE,(_ZN44_INTERNAL_5772b600_13_layer_norm_cu_b8158a864cuda3std6ranges3__45__cpo8distanceE - _ZN44_INTERNAL_5772b600_13_layer_norm_cu_b8158a864cuda3std3__48in_placeE)
_ZN44_INTERNAL_5772b600_13_layer_norm_cu_b8158a864cuda3std3__48in_placeE:
	.zero		1
	.type		_ZN44_INTERNAL_5772b600_13_layer_norm_cu_b8158a864cuda3std6ranges3__45__cpo8distanceE,@object
	.size		_ZN44_INTERNAL_5772b600_13_layer_norm_cu_b8158a864cuda3std6ranges3__45__cpo8distanceE,(_ZN44_INTERNAL_5772b600_13_layer_norm_cu_b8158a864cuda3std3__45__cpo6cbeginE - _ZN44_INTERNAL_5772b600_13_layer_norm_cu_b8158a864cuda3std6ranges3__45__cpo8distanceE)
_ZN44_INTERNAL_5772b600_13_layer_norm_cu_b8158a864cuda3std6ranges3__45__cpo8distanceE:
	.zero		1
	.type		_ZN44_INTERNAL_5772b600_13_layer_norm_cu_b8158a864cuda3std3__45__cpo6cbeginE,@object
	.size		_ZN44_INTERNAL_5772b600_13_layer_norm_cu_b8158a864cuda3std3__45__cpo6cbeginE,(_ZN44_INTERNAL_5772b600_13_layer_norm_cu_b8158a864cuda3std6ranges3__45__cpo7advanceE - _ZN44_INTERNAL_5772b600_13_layer_norm_cu_b8158a864cuda3std3__45__cpo6cbeginE)
_ZN44_INTERNAL_5772b600_13_layer_norm_cu_b8158a864cuda3std3__45__cpo6cbeginE:
	.zero		1
	.type		_ZN44_INTERNAL_5772b600_13_layer_norm_cu_b8158a864cuda3std6ranges3__45__cpo7advanceE,@object
	.size		_ZN44_INTERNAL_5772b600_13_layer_norm_cu_b8158a864cuda3std6ranges3__45__cpo7advanceE,(_ZN44_INTERNAL_5772b600_13_layer_norm_cu_b8158a864cuda3std3__45__cpo7crbeginE - _ZN44_INTERNAL_5772b600_13_layer_norm_cu_b8158a864cuda3std6ranges3__45__cpo7advanceE)
_ZN44_INTERNAL_5772b600_13_layer_norm_cu_b8158a864cuda3std6ranges3__45__cpo7advanceE:
	.zero		1
	.type		_ZN44_INTERNAL_5772b600_13_layer_norm_cu_b8158a864cuda3std3__45__cpo7crbeginE,@object
	.size		_ZN44_INTERNAL_5772b600_13_layer_norm_cu_b8158a864cuda3std3__45__cpo7crbeginE,(_ZN44_INTERNAL_5772b600_13_layer_norm_cu_b8158a864cuda3std6ranges3__45__cpo4dataE - _ZN44_INTERNAL_5772b600_13_layer_norm_cu_b8158a864cuda3std3__45__cpo7crbeginE)
_ZN44_INTERNAL_5772b600_13_layer_norm_cu_b8158a864cuda3std3__45__cpo7crbeginE:
	.zero		1
	.type		_ZN44_INTERNAL_5772b600_13_layer_norm_cu_b8158a864cuda3std6ranges3__45__cpo4dataE,@object
	.size		_ZN44_INTERNAL_5772b600_13_layer_norm_cu_b8158a864cuda3std6ranges3__45__cpo4dataE,(_ZN44_INTERNAL_5772b600_13_layer_norm_cu_b8158a864cuda3std6ranges3__45__cpo5beginE - _ZN44_INTERNAL_5772b600_13_layer_norm_cu_b8158a864cuda3std6ranges3__45__cpo4dataE)
_ZN44_INTERNAL_5772b600_13_layer_norm_cu_b8158a864cuda3std6ranges3__45__cpo4dataE:
	.zero		1
	.type		_ZN44_INTERNAL_5772b600_13_layer_norm_cu_b8158a864cuda3std6ranges3__45__cpo5beginE,@object
	.size		_ZN44_INTERNAL_5772b600_13_layer_norm_cu_b8158a864cuda3std6ranges3__45__cpo5beginE,(_ZN44_INTERNAL_5772b600_13_layer_norm_cu_b8158a864cuda3std3__446_GLOBAL__N__5772b600_13_layer_norm_cu_b8158a866ignoreE - _ZN44_INTERNAL_5772b600_13_layer_norm_cu_b8158a864cuda3std6ranges3__45__cpo5beginE)
_ZN44_INTERNAL_5772b600_13_layer_norm_cu_b8158a864cuda3std6ranges3__45__cpo5beginE:
	.zero		1
	.type		_ZN44_INTERNAL_5772b600_13_layer_norm_cu_b8158a864cuda3std3__446_GLOBAL__N__5772b600_13_layer_norm_cu_b8158a866ignoreE,@object
	.size		_ZN44_INTERNAL_5772b600_13_layer_norm_cu_b8158a864cuda3std3__446_GLOBAL__N__5772b600_13_layer_norm_cu_b8158a866ignoreE,(_ZN44_INTERNAL_5772b600_13_layer_norm_cu_b8158a864cuda3std6ranges3__45__cpo4sizeE - _ZN44_INTERNAL_5772b600_13_layer_norm_cu_b8158a864cuda3std3__446_GLOBAL__N__5772b600_13_layer_norm_cu_b8158a866ignoreE)
_ZN44_INTERNAL_5772b600_13_layer_norm_cu_b8158a864cuda3std3__446_GLOBAL__N__5772b600_13_layer_norm_cu_b8158a866ignoreE:
	.zero		1
	.type		_ZN44_INTERNAL_5772b600_13_layer_norm_cu_b8158a864cuda3std6ranges3__45__cpo4sizeE,@object
	.size		_ZN44_INTERNAL_5772b600_13_layer_norm_cu_b8158a864cuda3std6ranges3__45__cpo4sizeE,(_ZN44_INTERNAL_5772b600_13_layer_norm_cu_b8158a864cuda3std3__45__cpo5beginE - _ZN44_INTERNAL_5772b600_13_layer_norm_cu_b8158a864cuda3std6ranges3__45__cpo4sizeE)
_ZN44_INTERNAL_5772b600_13_layer_norm_cu_b8158a864cuda3std6ranges3__45__cpo4sizeE:
	.zero		1
	.type		_ZN44_INTERNAL_5772b600_13_layer_norm_cu_b8158a864cuda3std3__45__cpo5beginE,@object
	.size		_ZN44_INTERNAL_5772b600_13_layer_norm_cu_b8158a864cuda3std3__45__cpo5beginE,(_ZN44_INTERNAL_5772b600_13_layer_norm_cu_b8158a864cuda3std6ranges3__45__cpo6cbeginE - _ZN44_INTERNAL_5772b600_13_layer_norm_cu_b8158a864cuda3std3__45__cpo5beginE)
_ZN44_INTERNAL_5772b600_13_layer_norm_cu_b8158a864cuda3std3__45__cpo5beginE:
	.zero		1
	.type		_ZN44_INTERNAL_5772b600_13_layer_norm_cu_b8158a864cuda3std6ranges3__45__cpo6cbeginE,@object
	.size		_ZN44_INTERNAL_5772b600_13_layer_norm_cu_b8158a864cuda3std6ranges3__45__cpo6cbeginE,(_ZN44_INTERNAL_5772b600_13_layer_norm_cu_b8158a864cuda3std3__45__cpo6rbeginE - _ZN44_INTERNAL_5772b600_13_layer_norm_cu_b8158a864cuda3std6ranges3__45__cpo6cbeginE)
_ZN44_INTERNAL_5772b600_13_layer_norm_cu_b8158a864cuda3std6ranges3__45__cpo6cbeginE:
	.zero		1
	.type		_ZN44_INTERNAL_5772b600_13_layer_norm_cu_b8158a864cuda3std3__45__cpo6rbeginE,@object
	.size		_ZN44_INTERNAL_5772b600_13_layer_norm_cu_b8158a864cuda3std3__45__cpo6rbeginE,(_ZN44_INTERNAL_5772b600_13_layer_norm_cu_b8158a864cuda3std6ranges3__45__cpo4nextE - _ZN44_INTERNAL_5772b600_13_layer_norm_cu_b8158a864cuda3std3__45__cpo6rbeginE)
_ZN44_INTERNAL_5772b600_13_layer_norm_cu_b8158a864cuda3std3__45__cpo6rbeginE:
	.zero		1
	.type		_ZN44_INTERNAL_5772b600_13_layer_norm_cu_b8158a864cuda3std6ranges3__45__cpo4nextE,@object
	.size		_ZN44_INTERNAL_5772b600_13_layer_norm_cu_b8158a864cuda3std6ranges3__45__cpo4nextE,(_ZN44_INTERNAL_5772b600_13_layer_norm_cu_b8158a864cuda3std6ranges3__45__cpo4swapE - _ZN44_INTERNAL_5772b600_13_layer_norm_cu_b8158a864cuda3std6ranges3__45__cpo4nextE)
_ZN44_INTERNAL_5772b600_13_layer_norm_cu_b8158a864cuda3std6ranges3__45__cpo4nextE:
	.zero		1
	.type		_ZN44_INTERNAL_5772b600_13_layer_norm_cu_b8158a864cuda3std6ranges3__45__cpo4swapE,@object
	.size		_ZN44_INTERNAL_5772b600_13_layer_norm_cu_b8158a864cuda3std6ranges3__45__cpo4swapE,(_ZN44_INTERNAL_5772b600_13_layer_norm_cu_b8158a864cuda3std3__420unreachable_sentinelE - _ZN44_INTERNAL_5772b600_13_layer_norm_cu_b8158a864cuda3std6ranges3__45__cpo4swapE)
_ZN44_INTERNAL_5772b600_13_layer_norm_cu_b8158a864cuda3std6ranges3__45__cpo4swapE:
	.zero		1
	.type		_ZN44_INTERNAL_5772b600_13_layer_norm_cu_b8158a864cuda3std3__420unreachable_sentinelE,@object
	.size		_ZN44_INTERNAL_5772b600_13_layer_norm_cu_b8158a864cuda3std3__420unreachable_sentinelE,(_ZN44_INTERNAL_5772b600_13_layer_norm_cu_b8158a866thrust23THRUST_300001_SM_800_NS6system6detail10sequential3seqE - _ZN44_INTERNAL_5772b600_13_layer_norm_cu_b8158a864cuda3std3__420unreachable_sentinelE)
_ZN44_INTERNAL_5772b600_13_layer_norm_cu_b8158a864cuda3std3__420unreachable_sentinelE:
	.zero		1
	.type		_ZN44_INTERNAL_5772b600_13_layer_norm_cu_b8158a866thrust23THRUST_300001_SM_800_NS6system6detail10sequential3seqE,@object
	.size		_ZN44_INTERNAL_5772b600_13_layer_norm_cu_b8158a866thrust23THRUST_300001_SM_800_NS6system6detail10sequential3seqE,(_ZN44_INTERNAL_5772b600_13_layer_norm_cu_b8158a864cuda3std3__45__cpo4cendE - _ZN44_INTERNAL_5772b600_13_layer_norm_cu_b8158a866thrust23THRUST_300001_SM_800_NS6system6detail10sequential3seqE)
_ZN44_INTERNAL_5772b600_13_layer_norm_cu_b8158a866thrust23THRUST_300001_SM_800_NS6system6detail10sequential3seqE:
	.zero		1
	.type		_ZN44_INTERNAL_5772b600_13_layer_norm_cu_b8158a864cuda3std3__45__cpo4cendE,@object
	.size		_ZN44_INTERNAL_5772b600_13_layer_norm_cu_b8158a864cuda3std3__45__cpo4cendE,(_ZN44_INTERNAL_5772b600_13_layer_norm_cu_b8158a864cuda3std6ranges3__45__cpo9iter_swapE - _ZN44_INTERNAL_5772b600_13_layer_norm_cu_b8158a864cuda3std3__45__cpo4cendE)
_ZN44_INTERNAL_5772b600_13_layer_norm_cu_b8158a864cuda3std3__45__cpo4cendE:
	.zero		1
	.type		_ZN44_INTERNAL_5772b600_13_layer_norm_cu_b8158a864cuda3std6ranges3__45__cpo9iter_swapE,@object
	.size		_ZN44_INTERNAL_5772b600_13_layer_norm_cu_b8158a864cuda3std6ranges3__45__cpo9iter_swapE,(_ZN44_INTERNAL_5772b600_13_layer_norm_cu_b8158a864cuda3std3__45__cpo5crendE - _ZN44_INTERNAL_5772b600_13_layer_norm_cu_b8158a864cuda3std6ranges3__45__cpo9iter_swapE)
_ZN44_INTERNAL_5772b600_13_layer_norm_cu_b8158a864cuda3std6ranges3__45__cpo9iter_swapE:
	.zero		1
	.type		_ZN44_INTERNAL_5772b600_13_layer_norm_cu_b8158a864cuda3std3__45__cpo5crendE,@object
	.size		_ZN44_INTERNAL_5772b600_13_layer_norm_cu_b8158a864cuda3std3__45__cpo5crendE,(_ZN44_INTERNAL_5772b600_13_layer_norm_cu_b8158a864cuda3std6ranges3__45__cpo5cdataE - _ZN44_INTERNAL_5772b600_13_layer_norm_cu_b8158a864cuda3std3__45__cpo5crendE)
_ZN44_INTERNAL_5772b600_13_layer_norm_cu_b8158a864cuda3std3__45__cpo5crendE:
	.zero		1
	.type		_ZN44_INTERNAL_5772b600_13_layer_norm_cu_b8158a864cuda3std6ranges3__45__cpo5cdataE,@object
	.size		_ZN44_INTERNAL_5772b600_13_layer_norm_cu_b8158a864cuda3std6ranges3__45__cpo5cdataE,(_ZN44_INTERNAL_5772b600_13_layer_norm_cu_b8158a864cuda3std6ranges3__45__cpo3endE - _ZN44_INTERNAL_5772b600_13_layer_norm_cu_b8158a864cuda3std6ranges3__45__cpo5cdataE)
_ZN44_INTERNAL_5772b600_13_layer_norm_cu_b8158a864cuda3std6ranges3__45__cpo5cdataE:
	.zero		1
	.type		_ZN44_INTERNAL_5772b600_13_layer_norm_cu_b8158a864cuda3std6ranges3__45__cpo3endE,@object
	.size		_ZN44_INTERNAL_5772b600_13_layer_norm_cu_b8158a864cuda3std6ranges3__45__cpo3endE,(_ZN44_INTERNAL_5772b600_13_layer_norm_cu_b8158a864cuda3std3__419piecewise_constructE - _ZN44_INTERNAL_5772b600_13_layer_norm_cu_b8158a864cuda3std6ranges3__45__cpo3endE)
_ZN44_INTERNAL_5772b600_13_layer_norm_cu_b8158a864cuda3std6ranges3__45__cpo3endE:
	.zero		1
	.type		_ZN44_INTERNAL_5772b600_13_layer_norm_cu_b8158a864cuda3std3__419piecewise_constructE,@object
	.size		_ZN44_INTERNAL_5772b600_13_layer_norm_cu_b8158a864cuda3std3__419piecewise_constructE,(_ZN44_INTERNAL_5772b600_13_layer_norm_cu_b8158a864cuda3std6ranges3__45__cpo5ssizeE - _ZN44_INTERNAL_5772b600_13_layer_norm_cu_b8158a864cuda3std3__419piecewise_constructE)
_ZN44_INTERNAL_5772b600_13_layer_norm_cu_b8158a864cuda3std3__419piecewise_constructE:
	.zero		1
	.type		_ZN44_INTERNAL_5772b600_13_layer_norm_cu_b8158a864cuda3std6ranges3__45__cpo5ssizeE,@object
	.size		_ZN44_INTERNAL_5772b600_13_layer_norm_cu_b8158a864cuda3std6ranges3__45__cpo5ssizeE,(_ZN44_INTERNAL_5772b600_13_layer_norm_cu_b8158a864cuda3std3__45__cpo3endE - _ZN44_INTERNAL_5772b600_13_layer_norm_cu_b8158a864cuda3std6ranges3__45__cpo5ssizeE)
_ZN44_INTERNAL_5772b600_13_layer_norm_cu_b8158a864cuda3std6ranges3__45__cpo5ssizeE:
	.zero		1
	.type		_ZN44_INTERNAL_5772b600_13_layer_norm_cu_b8158a864cuda3std3__45__cpo3endE,@object
	.size		_ZN44_INTERNAL_5772b600_13_layer_norm_cu_b8158a864cuda3std3__45__cpo3endE,(_ZN44_INTERNAL_5772b600_13_layer_norm_cu_b8158a864cuda3std6ranges3__45__cpo4cendE - _ZN44_INTERNAL_5772b600_13_layer_norm_cu_b8158a864cuda3std3__45__cpo3endE)
_ZN44_INTERNAL_5772b600_13_layer_norm_cu_b8158a864cuda3std3__45__cpo3endE:
	.zero		1
	.type		_ZN44_INTERNAL_5772b600_13_layer_norm_cu_b8158a864cuda3std6ranges3__45__cpo4cendE,@object
	.size		_ZN44_INTERNAL_5772b600_13_layer_norm_cu_b8158a864cuda3std6ranges3__45__cpo4cendE,(_ZN44_INTERNAL_5772b600_13_layer_norm_cu_b8158a864cuda3std3__45__cpo4rendE - _ZN44_INTERNAL_5772b600_13_layer_norm_cu_b8158a864cuda3std6ranges3__45__cpo4cendE)
_ZN44_INTERNAL_5772b600_13_layer_norm_cu_b8158a864cuda3std6ranges3__45__cpo4cendE:
	.zero		1
	.type		_ZN44_INTERNAL_5772b600_13_layer_norm_cu_b8158a864cuda3std3__45__cpo4rendE,@object
	.size		_ZN44_INTERNAL_5772b600_13_layer_norm_cu_b8158a864cuda3std3__45__cpo4rendE,(_ZN44_INTERNAL_5772b600_13_layer_norm_cu_b8158a864cuda3std6ranges3__45__cpo4prevE - _ZN44_INTERNAL_5772b600_13_layer_norm_cu_b8158a864cuda3std3__45__cpo4rendE)
_ZN44_INTERNAL_5772b600_13_layer_norm_cu_b8158a864cuda3std3__45__cpo4rendE:
	.zero		1
	.type		_ZN44_INTERNAL_5772b600_13_layer_norm_cu_b8158a864cuda3std6ranges3__45__cpo4prevE,@object
	.size		_ZN44_INTERNAL_5772b600_13_layer_norm_cu_b8158a864cuda3std6ranges3__45__cpo4prevE,(_ZN44_INTERNAL_5772b600_13_layer_norm_cu_b8158a864cuda3std6ranges3__45__cpo9iter_moveE - _ZN44_INTERNAL_5772b600_13_layer_norm_cu_b8158a864cuda3std6ranges3__45__cpo4prevE)
_ZN44_INTERNAL_5772b600_13_layer_norm_cu_b8158a864cuda3std6ranges3__45__cpo4prevE:
	.zero		1
	.type		_ZN44_INTERNAL_5772b600_13_layer_norm_cu_b8158a864cuda3std6ranges3__45__cpo9iter_moveE,@object
	.size		_ZN44_INTERNAL_5772b600_13_layer_norm_cu_b8158a864cuda3std6ranges3__45__cpo9iter_moveE,(.L_13 - _ZN44_INTERNAL_5772b600_13_layer_norm_cu_b8158a864cuda3std6ranges3__45__cpo9iter_moveE)
_ZN44_INTERNAL_5772b600_13_layer_norm_cu_b8158a864cuda3std6ranges3__45__cpo9iter_moveE:
	.zero		1
.L_13:


//--------------------- .nv.shared._Z17layer_norm_kernelILi15EEvPK6__halfS2_S2_PS0_ffiib --------------------------
	.section	.nv.shared._Z17layer_norm_kernelILi15EEvPK6__halfS2_S2_PS0_ffiib,"aw",@nobits
	.sectionflags	@""
	.align	4
.nv.shared._Z17layer_norm_kernelILi15EEvPK6__halfS2_S2_PS0_ffiib:
	.zero		128


//--------------------- .nv.shared._Z17layer_norm_kernelILi14EEvPK6__halfS2_S2_PS0_ffiib --------------------------
	.section	.nv.shared._Z17layer_norm_kernelILi14EEvPK6__halfS2_S2_PS0_ffiib,"aw",@nobits
	.sectionflags	@""
	.align	4
.nv.shared._Z17layer_norm_kernelILi14EEvPK6__halfS2_S2_PS0_ffiib:
	.zero		128


//--------------------- .nv.shared._Z17layer_norm_kernelILi13EEvPK6__halfS2_S2_PS0_ffiib --------------------------
	.section	.nv.shared._Z17layer_norm_kernelILi13EEvPK6__halfS2_S2_PS0_ffiib,"aw",@nobits
	.sectionflags	@""
	.align	4
.nv.shared._Z17layer_norm_kernelILi13EEvPK6__halfS2_S2_PS0_ffiib:
	.zero		128


//--------------------- .nv.shared._Z17layer_norm_kernelILi12EEvPK6__halfS2_S2_PS0_ffiib --------------------------
	.section	.nv.shared._Z17layer_norm_kernelILi12EEvPK6__halfS2_S2_PS0_ffiib,"aw",@nobits
	.sectionflags	@""
	.align	4
.nv.shared._Z17layer_norm_kernelILi12EEvPK6__halfS2_S2_PS0_ffiib:
	.zero		128


//--------------------- .nv.shared._Z17layer_norm_kernelILi11EEvPK6__halfS2_S2_PS0_ffiib --------------------------
	.section	.nv.shared._Z17layer_norm_kernelILi11EEvPK6__halfS2_S2_PS0_ffiib,"aw",@nobits
	.sectionflags	@""
	.align	4
.nv.shared._Z17layer_norm_kernelILi11EEvPK6__halfS2_S2_PS0_ffiib:
	.zero		128


//--------------------- .nv.shared._Z17layer_norm_kernelILi10EEvPK6__halfS2_S2_PS0_ffiib --------------------------
	.section	.nv.shared._Z17layer_norm_kernelILi10EEvPK6__halfS2_S2_PS0_ffiib,"aw",@nobits
	.sectionflags	@""
	.align	4
.nv.shared._Z17layer_norm_kernelILi10EEvPK6__halfS2_S2_PS0_ffiib:
	.zero		128


//--------------------- .nv.shared._Z17layer_norm_kernelILi9EEvPK6__halfS2_S2_PS0_ffiib --------------------------
	.section	.nv.shared._Z17layer_norm_kernelILi9EEvPK6__halfS2_S2_PS0_ffiib,"aw",@nobits
	.sectionflags	@""
	.align	4
.nv.shared._Z17layer_norm_kernelILi9EEvPK6__halfS2_S2_PS0_ffiib:
	.zero		128


//--------------------- .nv.shared._Z17layer_norm_kernelILi8EEvPK6__halfS2_S2_PS0_ffiib --------------------------
	.section	.nv.shared._Z17layer_norm_kernelILi8EEvPK6__halfS2_S2_PS0_ffiib,"aw",@nobits
	.sectionflags	@""
	.align	4
.nv.shared._Z17layer_norm_kernelILi8EEvPK6__halfS2_S2_PS0_ffiib:
	.zero		128


//--------------------- .nv.shared._Z17layer_norm_kernelILi7EEvPK6__halfS2_S2_PS0_ffiib --------------------------
	.section	.nv.shared._Z17layer_norm_kernelILi7EEvPK6__halfS2_S2_PS0_ffiib,"aw",@nobits
	.sectionflags	@""
	.align	4
.nv.shared._Z17layer_norm_kernelILi7EEvPK6__halfS2_S2_PS0_ffiib:
	.zero		128


//--------------------- .nv.shared._Z17layer_norm_kernelILi6EEvPK6__halfS2_S2_PS0_ffiib --------------------------
	.section	.nv.shared._Z17layer_norm_kernelILi6EEvPK6__halfS2_S2_PS0_ffiib,"aw",@nobits
	.sectionflags	@""
	.align	4
.nv.shared._Z17layer_norm_kernelILi6EEvPK6__halfS2_S2_PS0_ffiib:
	.zero		128


//--------------------- .nv.shared._Z17layer_norm_kernelILi5EEvPK6__halfS2_S2_PS0_ffiib --------------------------
	.section	.nv.shared._Z17layer_norm_kernelILi5EEvPK6__halfS2_S2_PS0_ffiib,"aw",@nobits
	.sectionflags	@""
	.align	4
.nv.shared._Z17layer_norm_kernelILi5EEvPK6__halfS2_S2_PS0_ffiib:
	.zero		128


//--------------------- .nv.shared._Z17layer_norm_kernelILi4EEvPK6__halfS2_S2_PS0_ffiib --------------------------
	.section	.nv.shared._Z17layer_norm_kernelILi4EEvPK6__halfS2_S2_PS0_ffiib,"aw",@nobits
	.sectionflags	@""
	.align	4
.nv.shared._Z17layer_norm_kernelILi4EEvPK6__halfS2_S2_PS0_ffiib:
	.zero		128


//--------------------- .nv.shared._Z17layer_norm_kernelILi3EEvPK6__halfS2_S2_PS0_ffiib --------------------------
	.section	.nv.shared._Z17layer_norm_kernelILi3EEvPK6__halfS2_S2_PS0_ffiib,"aw",@nobits
	.sectionflags	@""
	.align	4
.nv.shared._Z17layer_norm_kernelILi3EEvPK6__halfS2_S2_PS0_ffiib:
	.zero		128


//--------------------- .nv.shared._Z17layer_norm_kernelILi2EEvPK6__halfS2_S2_PS0_ffiib --------------------------
	.section	.nv.shared._Z17layer_norm_kernelILi2EEvPK6__halfS2_S2_PS0_ffiib,"aw",@nobits
	.sectionflags	@""
	.align	4
.nv.shared._Z17layer_norm_kernelILi2EEvPK6__halfS2_S2_PS0_ffiib:
	.zero		128


//--------------------- .nv.shared._Z17layer_norm_kernelILi1EEvPK6__halfS2_S2_PS0_ffiib --------------------------
	.section	.nv.shared._Z17layer_norm_kernelILi1EEvPK6__halfS2_S2_PS0_ffiib,"aw",@nobits
	.sectionflags	@""
	.align	4
.nv.shared._Z17layer_norm_kernelILi1EEvPK6__halfS2_S2_PS0_ffiib:
	.zero		128
